	.target	sm_100a

	.elftype	@"ET_EXEC"


//--------------------- .note.nv.tkinfo           --------------------------
	.section	.note.nv.tkinfo,"",@"SHT_NOTE"
	.sectionflags	@"SHF_NOTE_NV_TKINFO"
	.tkinfo
        /*0018*/ 	.word	0x00000002
        /*0030*/ 	.string	""
        /*0030*/ 	.string	"ptxas"
        /*0030*/ 	.string	"Cuda compilation tools, release 13.0, V13.0.88"
        /*0030*/ 	.string	"Build cuda_13.0.r13.0/compiler.36424714_0"
        /*0030*/ 	.string	"-arch sm_100a -m 64 "



//--------------------- .note.nv.cuinfo           --------------------------
	.section	.note.nv.cuinfo,"",@"SHT_NOTE"
	.sectionflags	@"SHF_NOTE_NV_CUINFO"
        /*0018*/ 	.short	0x0002
        /*001a*/ 	.short	0x0064
        /*001c*/ 	.short	0x0082
	.zero		2


//--------------------- .nv.info                  --------------------------
	.section	.nv.info,"",@"SHT_CUDA_INFO"
	.align	4


	//----- nvinfo : EIATTR_REGCOUNT
	.align		4
        /*0000*/ 	.byte	0x04, 0x2f
        /*0002*/ 	.short	(.L_19 - .L_18)
	.align		4
.L_18:
        /*0004*/ 	.word	index@(_ZN7cutlass13device_kernelINS_4gemm6kernel13GemmUniversalIN4cute5tupleIJiiiiEEENS1_10collective13CollectiveMmaINS1_35MainloopSm100TmaUmmaWarpSpecializedILi2ELi2ELi4ENS5_IJNS4_1CILi1EEENSA_ILi2EEESB_EEEEENS5_IJNSA_ILi128EEESF_NSA_ILi64EEEEEENS_6half_tENS5_IJSB_llEEESI_SJ_NS4_8TiledMMAINS4_8MMA_AtomIJNS4_20SM100_MMA_F16BF16_SSISI_SI_fLi128ELi128ELNS4_4UMMA5MajorE1ELSO_1ELNSN_7ScaleInE0ELSP_0EEEEEENS4_6LayoutINS5_IJSB_SB_SB_EEENS5_IJNSA_ILi0EEESU_SU_EEEEENS5_IJNS4_10UnderscoreESX_SX_EEEEENS4_23SM90_TMA_LOAD_MULTICASTENS4_14ComposedLayoutINS4_7SwizzleILi3ELi4ELi3EEENS4_18smem_ptr_flag_bitsILi16EEENSS_INS5_IJSG_NSA_ILi8EEEEEENS5_IJSB_SG_EEEEEEEvNS4_8identityENS4_13SM90_TMA_LOADES1A_vS1B_EENS_8epilogue10collective18CollectiveEpilogueINS1E_23Sm100TmaWarpSpecializedILi4ELi2ELi32ELb1ELb0EEEJSH_NS5_IJNSS_ISF_SB_EENSS_INSA_ILi32EEESB_EEEEESI_NS5_IJlSB_lEEESI_S1N_NS1E_6fusion15FusionCallbacksIS1I_NS1O_17LinearCombinationISI_fSI_fLNS_15FloatRoundStyleE2EEESH_S1M_JEEENS4_5SM1004TMEM4LOAD26SM100_TMEM_LOAD_32dp32b32xES1C_NS11_INS12_ILi2ELi4ELi3EEES15_NSS_INS5_IJS16_S1K_EEENS5_IJS1K_SB_EEEEEEENS4_39AutoVectorizingCopyWithAssumedAlignmentILi128EEENS4_14SM90_TMA_STOREES22_S24_S24_EEEvvEEEEvNT_6ParamsE)
        /*0008*/ 	.word	0x0000006e


	//----- nvinfo : EIATTR_FRAME_SIZE
	.align		4
.L_19:
        /*000c*/ 	.byte	0x04, 0x11
        /*000e*/ 	.short	(.L_21 - .L_20)
	.align		4
.L_20:
        /*0010*/ 	.word	index@($__internal_2_$__cuda_sm10x_tcgen05_guardrail_trap_unallocated_columns_being_dealloced)
        /*0014*/ 	.word	0x00000000


	//----- nvinfo : EIATTR_FRAME_SIZE
	.align		4
.L_21:
        /*0018*/ 	.byte	0x04, 0x11
        /*001a*/ 	.short	(.L_23 - .L_22)
	.align		4
.L_22:
        /*001c*/ 	.word	index@($__internal_1_$__cuda_sm10x_tcgen05_guardrail_trap_phase_invalid_during_alloc)
        /*0020*/ 	.word	0x00000000


	//----- nvinfo : EIATTR_FRAME_SIZE
	.align		4
.L_23:
        /*0024*/ 	.byte	0x04, 0x11
        /*0026*/ 	.short	(.L_25 - .L_24)
	.align		4
.L_24:
        /*0028*/ 	.word	index@($__internal_0_$__cuda_sm10x_tcgen05_guardrail_trap_col_being_dealloced_not_returned_by_alloc)
        /*002c*/ 	.word	0x00000000


	//----- nvinfo : EIATTR_FRAME_SIZE
	.align		4
.L_25:
        /*0030*/ 	.byte	0x04, 0x11
        /*0032*/ 	.short	(.L_27 - .L_26)
	.align		4
.L_26:
        /*0034*/ 	.word	index@(_ZN7cutlass13device_kernelINS_4gemm6kernel13GemmUniversalIN4cute5tupleIJiiiiEEENS1_10collective13CollectiveMmaINS1_35MainloopSm100TmaUmmaWarpSpecializedILi2ELi2ELi4ENS5_IJNS4_1CILi1EEENSA_ILi2EEESB_EEEEENS5_IJNSA_ILi128EEESF_NSA_ILi64EEEEEENS_6half_tENS5_IJSB_llEEESI_SJ_NS4_8TiledMMAINS4_8MMA_AtomIJNS4_20SM100_MMA_F16BF16_SSISI_SI_fLi128ELi128ELNS4_4UMMA5MajorE1ELSO_1ELNSN_7ScaleInE0ELSP_0EEEEEENS4_6LayoutINS5_IJSB_SB_SB_EEENS5_IJNSA_ILi0EEESU_SU_EEEEENS5_IJNS4_10UnderscoreESX_SX_EEEEENS4_23SM90_TMA_LOAD_MULTICASTENS4_14ComposedLayoutINS4_7SwizzleILi3ELi4ELi3EEENS4_18smem_ptr_flag_bitsILi16EEENSS_INS5_IJSG_NSA_ILi8EEEEEENS5_IJSB_SG_EEEEEEEvNS4_8identityENS4_13SM90_TMA_LOADES1A_vS1B_EENS_8epilogue10collective18CollectiveEpilogueINS1E_23Sm100TmaWarpSpecializedILi4ELi2ELi32ELb1ELb0EEEJSH_NS5_IJNSS_ISF_SB_EENSS_INSA_ILi32EEESB_EEEEESI_NS5_IJlSB_lEEESI_S1N_NS1E_6fusion15FusionCallbacksIS1I_NS1O_17LinearCombinationISI_fSI_fLNS_15FloatRoundStyleE2EEESH_S1M_JEEENS4_5SM1004TMEM4LOAD26SM100_TMEM_LOAD_32dp32b32xES1C_NS11_INS12_ILi2ELi4ELi3EEES15_NSS_INS5_IJS16_S1K_EEENS5_IJS1K_SB_EEEEEEENS4_39AutoVectorizingCopyWithAssumedAlignmentILi128EEENS4_14SM90_TMA_STOREES22_S24_S24_EEEvvEEEEvNT_6ParamsE)
        /*0038*/ 	.word	0x00000000


	//----- nvinfo : EIATTR_MIN_STACK_SIZE
	.align		4
.L_27:
        /*003c*/ 	.byte	0x04, 0x12
        /*003e*/ 	.short	(.L_29 - .L_28)
	.align		4
.L_28:
        /*0040*/ 	.word	index@(_ZN7cutlass13device_kernelINS_4gemm6kernel13GemmUniversalIN4cute5tupleIJiiiiEEENS1_10collective13CollectiveMmaINS1_35MainloopSm100TmaUmmaWarpSpecializedILi2ELi2ELi4ENS5_IJNS4_1CILi1EEENSA_ILi2EEESB_EEEEENS5_IJNSA_ILi128EEESF_NSA_ILi64EEEEEENS_6half_tENS5_IJSB_llEEESI_SJ_NS4_8TiledMMAINS4_8MMA_AtomIJNS4_20SM100_MMA_F16BF16_SSISI_SI_fLi128ELi128ELNS4_4UMMA5MajorE1ELSO_1ELNSN_7ScaleInE0ELSP_0EEEEEENS4_6LayoutINS5_IJSB_SB_SB_EEENS5_IJNSA_ILi0EEESU_SU_EEEEENS5_IJNS4_10UnderscoreESX_SX_EEEEENS4_23SM90_TMA_LOAD_MULTICASTENS4_14ComposedLayoutINS4_7SwizzleILi3ELi4ELi3EEENS4_18smem_ptr_flag_bitsILi16EEENSS_INS5_IJSG_NSA_ILi8EEEEEENS5_IJSB_SG_EEEEEEEvNS4_8identityENS4_13SM90_TMA_LOADES1A_vS1B_EENS_8epilogue10collective18CollectiveEpilogueINS1E_23Sm100TmaWarpSpecializedILi4ELi2ELi32ELb1ELb0EEEJSH_NS5_IJNSS_ISF_SB_EENSS_INSA_ILi32EEESB_EEEEESI_NS5_IJlSB_lEEESI_S1N_NS1E_6fusion15FusionCallbacksIS1I_NS1O_17LinearCombinationISI_fSI_fLNS_15FloatRoundStyleE2EEESH_S1M_JEEENS4_5SM1004TMEM4LOAD26SM100_TMEM_LOAD_32dp32b32xES1C_NS11_INS12_ILi2ELi4ELi3EEES15_NSS_INS5_IJS16_S1K_EEENS5_IJS1K_SB_EEEEEEENS4_39AutoVectorizingCopyWithAssumedAlignmentILi128EEENS4_14SM90_TMA_STOREES22_S24_S24_EEEvvEEEEvNT_6ParamsE)
        /*0044*/ 	.word	0x00000000
.L_29:


//--------------------- .nv.compat                --------------------------
	.section	.nv.compat,"",@"SHT_CUDA_COMPAT_INFO"
	.align	4
        /*0000*/ 	.byte	0x02, 0x09, 0x01, 0x00, 0x02, 0x02, 0x02, 0x00, 0x02, 0x05, 0x05, 0x00, 0x03, 0x07, 0x01, 0x01
        /*0010*/ 	.byte	0x02, 0x03, 0x01, 0x00, 0x02, 0x06, 0x01, 0x00, 0x04, 0x0b, 0x08, 0x00, 0x09, 0x00, 0x00, 0x00
        /*0020*/ 	.byte	0x00, 0x00, 0x00, 0x00


//--------------------- .nv.info._ZN7cutlass13device_kernelINS_4gemm6kernel13GemmUniversalIN4cute5tupleIJiiiiEEENS1_10collective13CollectiveMmaINS1_35MainloopSm100TmaUmmaWarpSpecializedILi2ELi2ELi4ENS5_IJNS4_1CILi1EEENSA_ILi2EEESB_EEEEENS5_IJNSA_ILi128EEESF_NSA_ILi64EEEEEENS_6half_tENS5_IJSB_llEEESI_SJ_NS4_8TiledMMAINS4_8MMA_AtomIJNS4_20SM100_MMA_F16BF16_SSISI_SI_fLi128ELi128ELNS4_4UMMA5MajorE1ELSO_1ELNSN_7ScaleInE0ELSP_0EEEEEENS4_6LayoutINS5_IJSB_SB_SB_EEENS5_IJNSA_ILi0EEESU_SU_EEEEENS5_IJNS4_10UnderscoreESX_SX_EEEEENS4_23SM90_TMA_LOAD_MULTICASTENS4_14ComposedLayoutINS4_7SwizzleILi3ELi4ELi3EEENS4_18smem_ptr_flag_bitsILi16EEENSS_INS5_IJSG_NSA_ILi8EEEEEENS5_IJSB_SG_EEEEEEEvNS4_8identityENS4_13SM90_TMA_LOADES1A_vS1B_EENS_8epilogue10collective18CollectiveEpilogueINS1E_23Sm100TmaWarpSpecializedILi4ELi2ELi32ELb1ELb0EEEJSH_NS5_IJNSS_ISF_SB_EENSS_INSA_ILi32EEESB_EEEEESI_NS5_IJlSB_lEEESI_S1N_NS1E_6fusion15FusionCallbacksIS1I_NS1O_17LinearCombinationISI_fSI_fLNS_15FloatRoundStyleE2EEESH_S1M_JEEENS4_5SM1004TMEM4LOAD26SM100_TMEM_LOAD_32dp32b32xES1C_NS11_INS12_ILi2ELi4ELi3EEES15_NSS_INS5_IJS16_S1K_EEENS5_IJS1K_SB_EEEEEEENS4_39AutoVectorizingCopyWithAssumedAlignmentILi128EEENS4_14SM90_TMA_STOREES22_S24_S24_EEEvvEEEEvNT_6ParamsE --------------------------
	.section	.nv.info._ZN7cutlass13device_kernelINS_4gemm6kernel13GemmUniversalIN4cute5tupleIJiiiiEEENS1_10collective13CollectiveMmaINS1_35MainloopSm100TmaUmmaWarpSpecializedILi2ELi2ELi4ENS5_IJNS4_1CILi1EEENSA_ILi2EEESB_EEEEENS5_IJNSA_ILi128EEESF_NSA_ILi64EEEEEENS_6half_tENS5_IJSB_llEEESI_SJ_NS4_8TiledMMAINS4_8MMA_AtomIJNS4_20SM100_MMA_F16BF16_SSISI_SI_fLi128ELi128ELNS4_4UMMA5MajorE1ELSO_1ELNSN_7ScaleInE0ELSP_0EEEEEENS4_6LayoutINS5_IJSB_SB_SB_EEENS5_IJNSA_ILi0EEESU_SU_EEEEENS5_IJNS4_10UnderscoreESX_SX_EEEEENS4_23SM90_TMA_LOAD_MULTICASTENS4_14ComposedLayoutINS4_7SwizzleILi3ELi4ELi3EEENS4_18smem_ptr_flag_bitsILi16EEENSS_INS5_IJSG_NSA_ILi8EEEEEENS5_IJSB_SG_EEEEEEEvNS4_8identityENS4_13SM90_TMA_LOADES1A_vS1B_EENS_8epilogue10collective18CollectiveEpilogueINS1E_23Sm100TmaWarpSpecializedILi4ELi2ELi32ELb1ELb0EEEJSH_NS5_IJNSS_ISF_SB_EENSS_INSA_ILi32EEESB_EEEEESI_NS5_IJlSB_lEEESI_S1N_NS1E_6fusion15FusionCallbacksIS1I_NS1O_17LinearCombinationISI_fSI_fLNS_15FloatRoundStyleE2EEESH_S1M_JEEENS4_5SM1004TMEM4LOAD26SM100_TMEM_LOAD_32dp32b32xES1C_NS11_INS12_ILi2ELi4ELi3EEES15_NSS_INS5_IJS16_S1K_EEENS5_IJS1K_SB_EEEEEEENS4_39AutoVectorizingCopyWithAssumedAlignmentILi128EEENS4_14SM90_TMA_STOREES22_S24_S24_EEEvvEEEEvNT_6ParamsE,"",@"SHT_CUDA_INFO"
	.sectionflags	@""
	.align	4


	//----- nvinfo : EIATTR_CUDA_API_VERSION
	.align		4
        /*0000*/ 	.byte	0x04, 0x37
        /*0002*/ 	.short	(.L_31 - .L_30)
.L_30:
        /*0004*/ 	.word	0x00000082


	//----- nvinfo : EIATTR_KPARAM_INFO
	.align		4
.L_31:
        /*0008*/ 	.byte	0x04, 0x17
        /*000a*/ 	.short	(.L_33 - .L_32)
.L_32:
        /*000c*/ 	.word	0x00000000
        /*0010*/ 	.short	0x0000
        /*0012*/ 	.short	0x0000
        /*0014*/ 	.byte	0x00, 0xf0, 0x01, 0x20


	//----- nvinfo : EIATTR_AT_ENTRY_FRAGMENTS
	.align		4
.L_33:
        /*0018*/ 	.byte	0x04, 0x4f
        /*001a*/ 	.short	(.L_35 - .L_34)


	//   ....[0]....
.L_34:
        /*001c*/ 	.word	0x00000006


	//----- nvinfo : EIATTR_RESERVED_SMEM_USED
	.align		4
.L_35:
        /*0020*/ 	.byte	0x01, 0x41
	.zero		2


	//----- nvinfo : EIATTR_SPARSE_MMA_MASK
	.align		4
        /*0024*/ 	.byte	0x03, 0x50
        /*0026*/ 	.short	0x0000


	//----- nvinfo : EIATTR_TCGEN05_1CTA_USED
	.align		4
        /*0028*/ 	.byte	0x01, 0x51
	.zero		2


	//----- nvinfo : EIATTR_MAXREG_COUNT
	.align		4
        /*002c*/ 	.byte	0x03, 0x1b
        /*002e*/ 	.short	0x00ff


	//----- nvinfo : EIATTR_NUM_BARRIERS
	.align		4
        /*0030*/ 	.byte	0x02, 0x4c
        /*0032*/ 	.byte	0x07
	.zero		1


	//----- nvinfo : EIATTR_EXTERNS
	.align		4
        /*0034*/ 	.byte	0x04, 0x0f
        /*0036*/ 	.short	(.L_37 - .L_36)


	//   ....[0]....
	.align		4
.L_36:
        /*0038*/ 	.word	index@(__assertfail)


	//----- nvinfo : EIATTR_MERCURY_ISA_VERSION
	.align		4
.L_37:
        /*003c*/ 	.byte	0x03, 0x5f
        /*003e*/ 	.short	0x0101


	//----- nvinfo : EIATTR_INT_WARP_WIDE_INSTR_OFFSETS
	.align		4
        /*0040*/ 	.byte	0x04, 0x31
        /*0042*/ 	.short	(.L_39 - .L_38)


	//   ....[0]....
.L_38:
        /*0044*/ 	.word	0x00002190


	//   ....[1]....
        /*0048*/ 	.word	0x00003ad0


	//   ....[2]....
        /*004c*/ 	.word	0x00003b00


	//   ....[3]....
        /*0050*/ 	.word	0x00003b50


	//   ....[4]....
        /*0054*/ 	.word	0x00004440


	//   ....[5]....
        /*0058*/ 	.word	0x00004490


	//   ....[6]....
        /*005c*/ 	.word	0x00004580


	//   ....[7]....
        /*0060*/ 	.word	0x000045f0


	//   ....[8]....
        /*0064*/ 	.word	0x00004700


	//   ....[9]....
        /*0068*/ 	.word	0x00004790


	//   ....[10]....
        /*006c*/ 	.word	0x00004960


	//   ....[11]....
        /*0070*/ 	.word	0x00004aa0


	//----- nvinfo : EIATTR_COOP_GROUP_MASK_REGIDS
	.align		4
.L_39:
        /*0074*/ 	.byte	0x04, 0x29
        /*0076*/ 	.short	(.L_41 - .L_40)


	//   ....[0]....
.L_40:
        /*0078*/ 	.word	0xffffffff


	//   ....[1]....
        /*007c*/ 	.word	0xffffffff


	//   ....[2]....
        /*0080*/ 	.word	0xffffffff


	//   ....[3]....
        /*0084*/ 	.word	0xffffffff


	//   ....[4]....
        /*0088*/ 	.word	0xffffffff


	//   ....[5]....
        /*008c*/ 	.word	0xffffffff


	//   ....[6]....
        /*0090*/ 	.word	0xffffffff


	//   ....[7]....
        /*0094*/ 	.word	0xffffffff


	//   ....[8]....
        /*0098*/ 	.word	0xffffffff


	//   ....[9]....
        /*009c*/ 	.word	0xffffffff


	//   ....[10]....
        /*00a0*/ 	.word	0xffffffff


	//   ....[11]....
        /*00a4*/ 	.word	0xffffffff


	//   ....[12]....
        /*00a8*/ 	.word	0xffffffff


	//   ....[13]....
        /*00ac*/ 	.word	0xffffffff


	//----- nvinfo : EIATTR_COOP_GROUP_INSTR_OFFSETS
	.align		4
.L_41:
        /*00b0*/ 	.byte	0x04, 0x28
        /*00b2*/ 	.short	(.L_43 - .L_42)


	//   ....[0]....
.L_42:
        /*00b4*/ 	.word	0x00000090


	//   ....[1]....
        /*00b8*/ 	.word	0x000004d0


	//   ....[2]....
        /*00bc*/ 	.word	0x00000640


	//   ....[3]....
        /*00c0*/ 	.word	0x000007e0


	//   ....[4]....
        /*00c4*/ 	.word	0x000008e0


	//   ....[5]....
        /*00c8*/ 	.word	0x00000a50


	//   ....[6]....
        /*00cc*/ 	.word	0x00000bf0


	//   ....[7]....
        /*00d0*/ 	.word	0x00000da0


	//   ....[8]....
        /*00d4*/ 	.word	0x00002070


	//   ....[9]....
        /*00d8*/ 	.word	0x00002d30


	//   ....[10]....
        /*00dc*/ 	.word	0x00002f40


	//   ....[11]....
        /*00e0*/ 	.word	0x00002f70


	//   ....[12]....
        /*00e4*/ 	.word	0x000039c0


	//   ....[13]....
        /*00e8*/ 	.word	0x00003bf0


	//----- nvinfo : EIATTR_VRC_CTA_INIT_COUNT
	.align		4
.L_43:
        /*00ec*/ 	.byte	0x02, 0x4a
        /*00ee*/ 	.byte	0x80
	.zero		1


	//----- nvinfo : EIATTR_SYSCALL_OFFSETS
	.align		4
        /*00f0*/ 	.byte	0x04, 0x46
        /*00f2*/ 	.short	(.L_45 - .L_44)


	//   ....[0]....
.L_44:
        /*00f4*/ 	.word	0x00005540


	//   ....[1]....
        /*00f8*/ 	.word	0x00005630


	//   ....[2]....
        /*00fc*/ 	.word	0x00005da0


	//   ....[3]....
        /*0100*/ 	.word	0x00006a20


	//   ....[4]....
        /*0104*/ 	.word	0x00007670


	//   ....[5]....
        /*0108*/ 	.word	0x000082c0


	//----- nvinfo : EIATTR_MBARRIER_INSTR_OFFSETS
	.align		4
.L_45:
        /*010c*/ 	.byte	0x04, 0x39
        /*010e*/ 	.short	(.L_47 - .L_46)


	//   ....[0]....
.L_46:
        /*0110*/ 	.word	0x000005f0
        /*0114*/ 	.word	0x000000ff
        /*0118*/ 	.word	0x00000000
        /*011c*/ 	.short	0x0100
        /*011e*/ 	.byte	0x08
	.zero		1


	//   ....[1]....
        /*0120*/ 	.word	0x00000600
        /*0124*/ 	.word	0x000000ff
        /*0128*/ 	.word	0x00000010
        /*012c*/ 	.short	0x0100
        /*012e*/ 	.byte	0x08
	.zero		1


	//   ....[2]....
        /*0130*/ 	.word	0x00000610
        /*0134*/ 	.word	0x000000ff
        /*0138*/ 	.word	0x00000008
        /*013c*/ 	.short	0x0100
        /*013e*/ 	.byte	0x08
	.zero		1


	//   ....[3]....
        /*0140*/ 	.word	0x00000620
        /*0144*/ 	.word	0x000000ff
        /*0148*/ 	.word	0x00000018
        /*014c*/ 	.short	0x0100
        /*014e*/ 	.byte	0x08
	.zero		1


	//   ....[4]....
        /*0150*/ 	.word	0x00000750
        /*0154*/ 	.word	0x000000ff
        /*0158*/ 	.word	0x00000020
        /*015c*/ 	.short	0x0100
        /*015e*/ 	.byte	0x08
	.zero		1


	//   ....[5]....
        /*0160*/ 	.word	0x00000760
        /*0164*/ 	.word	0x000000ff
        /*0168*/ 	.word	0x00000040
        /*016c*/ 	.short	0x0100
        /*016e*/ 	.byte	0x08
	.zero		1


	//   ....[6]....
        /*0170*/ 	.word	0x00000770
        /*0174*/ 	.word	0x000000ff
        /*0178*/ 	.word	0x00000028
        /*017c*/ 	.short	0x0100
        /*017e*/ 	.byte	0x08
	.zero		1


	//   ....[7]....
        /*0180*/ 	.word	0x00000780
        /*0184*/ 	.word	0x000000ff
        /*0188*/ 	.word	0x00000048
        /*018c*/ 	.short	0x0100
        /*018e*/ 	.byte	0x08
	.zero		1


	//   ....[8]....
        /*0190*/ 	.word	0x00000790
        /*0194*/ 	.word	0x000000ff
        /*0198*/ 	.word	0x00000030
        /*019c*/ 	.short	0x0100
        /*019e*/ 	.byte	0x08
	.zero		1


	//   ....[9]....
        /*01a0*/ 	.word	0x000007a0
        /*01a4*/ 	.word	0x000000ff
        /*01a8*/ 	.word	0x00000050
        /*01ac*/ 	.short	0x0100
        /*01ae*/ 	.byte	0x08
	.zero		1


	//   ....[10]....
        /*01b0*/ 	.word	0x000007b0
        /*01b4*/ 	.word	0x000000ff
        /*01b8*/ 	.word	0x00000038
        /*01bc*/ 	.short	0x0100
        /*01be*/ 	.byte	0x08
	.zero		1


	//   ....[11]....
        /*01c0*/ 	.word	0x000007c0
        /*01c4*/ 	.word	0x000000ff
        /*01c8*/ 	.word	0x00000058
        /*01cc*/ 	.short	0x0100
        /*01ce*/ 	.byte	0x08
	.zero		1


	//   ....[12]....
        /*01d0*/ 	.word	0x000008b0
        /*01d4*/ 	.word	0x000000ff
        /*01d8*/ 	.word	0x00000060
        /*01dc*/ 	.short	0x0100
        /*01de*/ 	.byte	0x06
	.zero		1


	//   ....[13]....
        /*01e0*/ 	.word	0x000008c0
        /*01e4*/ 	.word	0x000000ff
        /*01e8*/ 	.word	0x00000068
        /*01ec*/ 	.short	0x0100
        /*01ee*/ 	.byte	0x06
	.zero		1


	//   ....[14]....
        /*01f0*/ 	.word	0x00000a00
        /*01f4*/ 	.word	0x000000ff
        /*01f8*/ 	.word	0x00000070
        /*01fc*/ 	.short	0x0100
        /*01fe*/ 	.byte	0x06
	.zero		1


	//   ....[15]....
        /*0200*/ 	.word	0x00000a10
        /*0204*/ 	.word	0x000000ff
        /*0208*/ 	.word	0x00000080
        /*020c*/ 	.short	0x0100
        /*020e*/ 	.byte	0x06
	.zero		1


	//   ....[16]....
        /*0210*/ 	.word	0x00000a20
        /*0214*/ 	.word	0x000000ff
        /*0218*/ 	.word	0x00000078
        /*021c*/ 	.short	0x0100
        /*021e*/ 	.byte	0x06
	.zero		1


	//   ....[17]....
        /*0220*/ 	.word	0x00000a30
        /*0224*/ 	.word	0x000000ff
        /*0228*/ 	.word	0x00000088
        /*022c*/ 	.short	0x0100
        /*022e*/ 	.byte	0x06
	.zero		1


	//   ....[18]....
        /*0230*/ 	.word	0x00000b60
        /*0234*/ 	.word	0x000000ff
        /*0238*/ 	.word	0x00000090
        /*023c*/ 	.short	0x0100
        /*023e*/ 	.byte	0x08
	.zero		1


	//   ....[19]....
        /*0240*/ 	.word	0x00000b70
        /*0244*/ 	.word	0x000000ff
        /*0248*/ 	.word	0x000000b0
        /*024c*/ 	.short	0x0100
        /*024e*/ 	.byte	0x08
	.zero		1


	//   ....[20]....
        /*0250*/ 	.word	0x00000b80
        /*0254*/ 	.word	0x000000ff
        /*0258*/ 	.word	0x00000098
        /*025c*/ 	.short	0x0100
        /*025e*/ 	.byte	0x08
	.zero		1


	//   ....[21]....
        /*0260*/ 	.word	0x00000b90
        /*0264*/ 	.word	0x000000ff
        /*0268*/ 	.word	0x000000b8
        /*026c*/ 	.short	0x0100
        /*026e*/ 	.byte	0x08
	.zero		1


	//   ....[22]....
        /*0270*/ 	.word	0x00000ba0
        /*0274*/ 	.word	0x000000ff
        /*0278*/ 	.word	0x000000a0
        /*027c*/ 	.short	0x0100
        /*027e*/ 	.byte	0x08
	.zero		1


	//   ....[23]....
        /*0280*/ 	.word	0x00000bb0
        /*0284*/ 	.word	0x000000ff
        /*0288*/ 	.word	0x000000c0
        /*028c*/ 	.short	0x0100
        /*028e*/ 	.byte	0x08
	.zero		1


	//   ....[24]....
        /*0290*/ 	.word	0x00000bc0
        /*0294*/ 	.word	0x000000ff
        /*0298*/ 	.word	0x000000a8
        /*029c*/ 	.short	0x0100
        /*029e*/ 	.byte	0x08
	.zero		1


	//   ....[25]....
        /*02a0*/ 	.word	0x00000bd0
        /*02a4*/ 	.word	0x000000ff
        /*02a8*/ 	.word	0x000000c8
        /*02ac*/ 	.short	0x0100
        /*02ae*/ 	.byte	0x08
	.zero		1


	//   ....[26]....
        /*02b0*/ 	.word	0x00000cc0
        /*02b4*/ 	.word	0x000000ff
        /*02b8*/ 	.word	0x000000d0
        /*02bc*/ 	.short	0x0100
        /*02be*/ 	.byte	0x06
	.zero		1


	//   ....[27]....
        /*02c0*/ 	.word	0x00000cd0
        /*02c4*/ 	.word	0x000000ff
        /*02c8*/ 	.word	0x000000e0
        /*02cc*/ 	.short	0x0100
        /*02ce*/ 	.byte	0x06
	.zero		1


	//   ....[28]....
        /*02d0*/ 	.word	0x00000ce0
        /*02d4*/ 	.word	0x000000ff
        /*02d8*/ 	.word	0x000000d8
        /*02dc*/ 	.short	0x0100
        /*02de*/ 	.byte	0x06
	.zero		1


	//   ....[29]....
        /*02e0*/ 	.word	0x00000cf0
        /*02e4*/ 	.word	0x000000ff
        /*02e8*/ 	.word	0x000000e8
        /*02ec*/ 	.short	0x0100
        /*02ee*/ 	.byte	0x06
	.zero		1


	//   ....[30]....
        /*02f0*/ 	.word	0x00001730
        /*02f4*/ 	.word	0x00000002
        /*02f8*/ 	.word	0x000000e0
        /*02fc*/ 	.short	0x010a
        /*02fe*/ 	.byte	0xff
	.zero		1


	//   ....[31]....
        /*0300*/ 	.word	0x00001760
        /*0304*/ 	.word	0x00000002
        /*0308*/ 	.word	0x000000d0
        /*030c*/ 	.short	0x0101
        /*030e*/ 	.byte	0xff
	.zero		1


	//   ....[32]....
        /*0310*/ 	.word	0x00001830
        /*0314*/ 	.word	0x000000ff
        /*0318*/ 	.word	0x00000010
        /*031c*/ 	.short	0x010a
        /*031e*/ 	.byte	0x08
	.zero		1


	//   ....[33]....
        /*0320*/ 	.word	0x000018f0
        /*0324*/ 	.word	0x000000ff
        /*0328*/ 	.word	0x00000010
        /*032c*/ 	.short	0x010a
        /*032e*/ 	.byte	0x21
	.zero		1


	//   ....[34]....
        /*0330*/ 	.word	0x00001a80
        /*0334*/ 	.word	0x000000ff
        /*0338*/ 	.word	0x00000010
        /*033c*/ 	.short	0x010a
        /*033e*/ 	.byte	0x08
	.zero		1


	//   ....[35]....
        /*0340*/ 	.word	0x00001c60
        /*0344*/ 	.word	0x000000ff
        /*0348*/ 	.word	0x00000068
        /*034c*/ 	.short	0x0101
        /*034e*/ 	.byte	0x05
	.zero		1


	//   ....[36]....
        /*0350*/ 	.word	0x00001c80
        /*0354*/ 	.word	0x000000ff
        /*0358*/ 	.word	0x00000010
        /*035c*/ 	.short	0x010a
        /*035e*/ 	.byte	0x08
	.zero		1


	//   ....[37]....
        /*0360*/ 	.word	0x00001d20
        /*0364*/ 	.word	0x000000ff
        /*0368*/ 	.word	0x00000010
        /*036c*/ 	.short	0x010a
        /*036e*/ 	.byte	0x21
	.zero		1


	//   ....[38]....
        /*0370*/ 	.word	0x00001eb0
        /*0374*/ 	.word	0x000000ff
        /*0378*/ 	.word	0x00000010
        /*037c*/ 	.short	0x010a
        /*037e*/ 	.byte	0x08
	.zero		1


	//   ....[39]....
        /*0380*/ 	.word	0x000020a0
        /*0384*/ 	.word	0x00000002
        /*0388*/ 	.word	0x00000070
        /*038c*/ 	.short	0x010a
        /*038e*/ 	.byte	0xff
	.zero		1


	//   ....[40]....
        /*0390*/ 	.word	0x00002160
        /*0394*/ 	.word	0x00000002
        /*0398*/ 	.word	0x00000000
        /*039c*/ 	.short	0x0101
        /*039e*/ 	.byte	0xff
	.zero		1


	//   ....[41]....
        /*03a0*/ 	.word	0x000026c0
        /*03a4*/ 	.word	0x000000ff
        /*03a8*/ 	.word	0x00000000
        /*03ac*/ 	.short	0x010a
        /*03ae*/ 	.byte	0x04
	.zero		1


	//   ....[42]....
        /*03b0*/ 	.word	0x00002760
        /*03b4*/ 	.word	0x00000000
        /*03b8*/ 	.word	0x00000000
        /*03bc*/ 	.short	0x010a
        /*03be*/ 	.byte	0xff
	.zero		1


	//   ....[43]....
        /*03c0*/ 	.word	0x00002890
        /*03c4*/ 	.word	0x00000000
        /*03c8*/ 	.word	0x000000d0
        /*03cc*/ 	.short	0x010a
        /*03ce*/ 	.byte	0xff
	.zero		1


	//   ....[44]....
        /*03d0*/ 	.word	0x00002900
        /*03d4*/ 	.word	0x00000000
        /*03d8*/ 	.word	0x00000000
        /*03dc*/ 	.short	0x0101
        /*03de*/ 	.byte	0xff
	.zero		1


	//   ....[45]....
        /*03e0*/ 	.word	0x00002920
        /*03e4*/ 	.word	0x000000ff
        /*03e8*/ 	.word	0x00000080
        /*03ec*/ 	.short	0x010a
        /*03ee*/ 	.byte	0x05
	.zero		1


	//   ....[46]....
        /*03f0*/ 	.word	0x00002a40
        /*03f4*/ 	.word	0x00000000
        /*03f8*/ 	.word	0x00000070
        /*03fc*/ 	.short	0x010a
        /*03fe*/ 	.byte	0xff
	.zero		1


	//   ....[47]....
        /*0400*/ 	.word	0x00002b40
        /*0404*/ 	.word	0x00000000
        /*0408*/ 	.word	0x00000000
        /*040c*/ 	.short	0x0101
        /*040e*/ 	.byte	0xff
	.zero		1


	//   ....[48]....
        /*0410*/ 	.word	0x00002bd0
        /*0414*/ 	.word	0x000000ff
        /*0418*/ 	.word	0x00000080
        /*041c*/ 	.short	0x0106
        /*041e*/ 	.byte	0x05
	.zero		1


	//   ....[49]....
        /*0420*/ 	.word	0x00002bf0
        /*0424*/ 	.word	0x000000ff
        /*0428*/ 	.word	0x00000080
        /*042c*/ 	.short	0x010a
        /*042e*/ 	.byte	0x05
	.zero		1


	//   ....[50]....
        /*0430*/ 	.word	0x00002c80
        /*0434*/ 	.word	0x000000ff
        /*0438*/ 	.word	0x00000080
        /*043c*/ 	.short	0x0106
        /*043e*/ 	.byte	0x04
	.zero		1


	//   ....[51]....
        /*0440*/ 	.word	0x00002cc0
        /*0444*/ 	.word	0x00000000
        /*0448*/ 	.word	0x00000080
        /*044c*/ 	.short	0x010a
        /*044e*/ 	.byte	0xff
	.zero		1


	//   ....[52]....
        /*0450*/ 	.word	0x00003210
        /*0454*/ 	.word	0x00000000
        /*0458*/ 	.word	0x00000070
        /*045c*/ 	.short	0x010a
        /*045e*/ 	.byte	0xff
	.zero		1


	//   ....[53]....
        /*0460*/ 	.word	0x00003320
        /*0464*/ 	.word	0x00000003
        /*0468*/ 	.word	0x00000000
        /*046c*/ 	.short	0x0101
        /*046e*/ 	.byte	0xff
	.zero		1


	//   ....[54]....
        /*0470*/ 	.word	0x00003330
        /*0474*/ 	.word	0x000000ff
        /*0478*/ 	.word	0x00000000
        /*047c*/ 	.short	0x010a
        /*047e*/ 	.byte	0x06
	.zero		1


	//   ....[55]....
        /*0480*/ 	.word	0x00003350
        /*0484*/ 	.word	0x000000ff
        /*0488*/ 	.word	0x000000b0
        /*048c*/ 	.short	0x010a
        /*048e*/ 	.byte	0x07
	.zero		1


	//   ....[56]....
        /*0490*/ 	.word	0x00003420
        /*0494*/ 	.word	0x000000ff
        /*0498*/ 	.word	0x00000000
        /*049c*/ 	.short	0x010a
        /*049e*/ 	.byte	0x06
	.zero		1


	//   ....[57]....
        /*04a0*/ 	.word	0x00003550
        /*04a4*/ 	.word	0x000000ff
        /*04a8*/ 	.word	0x00000000
        /*04ac*/ 	.short	0x010a
        /*04ae*/ 	.byte	0x1a
	.zero		1


	//   ....[58]....
        /*04b0*/ 	.word	0x000037f0
        /*04b4*/ 	.word	0x000000ff
        /*04b8*/ 	.word	0x00000000
        /*04bc*/ 	.short	0x010a
        /*04be*/ 	.byte	0x06
	.zero		1


	//   ....[59]....
        /*04c0*/ 	.word	0x00003880
        /*04c4*/ 	.word	0x000000ff
        /*04c8*/ 	.word	0x00000000
        /*04cc*/ 	.short	0x010a
        /*04ce*/ 	.byte	0x06
	.zero		1


	//   ....[60]....
        /*04d0*/ 	.word	0x00003910
        /*04d4*/ 	.word	0x000000ff
        /*04d8*/ 	.word	0x00000000
        /*04dc*/ 	.short	0x010a
        /*04de*/ 	.byte	0x06
	.zero		1


	//   ....[61]....
        /*04e0*/ 	.word	0x000039a0
        /*04e4*/ 	.word	0x000000ff
        /*04e8*/ 	.word	0x00000000
        /*04ec*/ 	.short	0x010a
        /*04ee*/ 	.byte	0x07
	.zero		1


	//   ....[62]....
        /*04f0*/ 	.word	0x00003de0
        /*04f4*/ 	.word	0x00000000
        /*04f8*/ 	.word	0x00000070
        /*04fc*/ 	.short	0x010a
        /*04fe*/ 	.byte	0xff
	.zero		1


	//   ....[63]....
        /*0500*/ 	.word	0x00003ea0
        /*0504*/ 	.word	0x00000000
        /*0508*/ 	.word	0x00000000
        /*050c*/ 	.short	0x0101
        /*050e*/ 	.byte	0xff
	.zero		1


	//   ....[64]....
        /*0510*/ 	.word	0x000041c0
        /*0514*/ 	.word	0x000000ff
        /*0518*/ 	.word	0x00000068
        /*051c*/ 	.short	0x010a
        /*051e*/ 	.byte	0x04
	.zero		1


	//   ....[65]....
        /*0520*/ 	.word	0x000043c0
        /*0524*/ 	.word	0x000000ff
        /*0528*/ 	.word	0x00000040
        /*052c*/ 	.short	0x010a
        /*052e*/ 	.byte	0x04
	.zero		1


	//   ....[66]....
        /*0530*/ 	.word	0x00004530
        /*0534*/ 	.word	0x000000ff
        /*0538*/ 	.word	0x00000020
        /*053c*/ 	.short	0x010b
        /*053e*/ 	.byte	0x04
	.zero		1


	//   ....[67]....
        /*0540*/ 	.word	0x00004540
        /*0544*/ 	.word	0x000000ff
        /*0548*/ 	.word	0x00000000
        /*054c*/ 	.short	0x0101
        /*054e*/ 	.byte	0x06
	.zero		1


	//   ....[68]....
        /*0550*/ 	.word	0x00004550
        /*0554*/ 	.word	0x000000ff
        /*0558*/ 	.word	0x00000048
        /*055c*/ 	.short	0x010a
        /*055e*/ 	.byte	0x04
	.zero		1


	//   ....[69]....
        /*0560*/ 	.word	0x000046a0
        /*0564*/ 	.word	0x000000ff
        /*0568*/ 	.word	0x00000028
        /*056c*/ 	.short	0x010b
        /*056e*/ 	.byte	0x04
	.zero		1


	//   ....[70]....
        /*0570*/ 	.word	0x000046b0
        /*0574*/ 	.word	0x000000ff
        /*0578*/ 	.word	0x00000000
        /*057c*/ 	.short	0x0101
        /*057e*/ 	.byte	0x06
	.zero		1


	//   ....[71]....
        /*0580*/ 	.word	0x000046c0
        /*0584*/ 	.word	0x000000ff
        /*0588*/ 	.word	0x00000050
        /*058c*/ 	.short	0x010a
        /*058e*/ 	.byte	0x04
	.zero		1


	//   ....[72]....
        /*0590*/ 	.word	0x00004840
        /*0594*/ 	.word	0x000000ff
        /*0598*/ 	.word	0x00000030
        /*059c*/ 	.short	0x010b
        /*059e*/ 	.byte	0x04
	.zero		1


	//   ....[73]....
        /*05a0*/ 	.word	0x00004880
        /*05a4*/ 	.word	0x000000ff
        /*05a8*/ 	.word	0x00000000
        /*05ac*/ 	.short	0x0101
        /*05ae*/ 	.byte	0x06
	.zero		1


	//   ....[74]....
        /*05b0*/ 	.word	0x000048c0
        /*05b4*/ 	.word	0x000000ff
        /*05b8*/ 	.word	0x00000058
        /*05bc*/ 	.short	0x010a
        /*05be*/ 	.byte	0x04
	.zero		1


	//   ....[75]....
        /*05c0*/ 	.word	0x00004b00
        /*05c4*/ 	.word	0x000000ff
        /*05c8*/ 	.word	0x00000038
        /*05cc*/ 	.short	0x010b
        /*05ce*/ 	.byte	0x04
	.zero		1


	//   ....[76]....
        /*05d0*/ 	.word	0x00004b20
        /*05d4*/ 	.word	0x000000ff
        /*05d8*/ 	.word	0x00000000
        /*05dc*/ 	.short	0x0101
        /*05de*/ 	.byte	0x05
	.zero		1


	//   ....[77]....
        /*05e0*/ 	.word	0x00004b50
        /*05e4*/ 	.word	0x000000ff
        /*05e8*/ 	.word	0x00000040
        /*05ec*/ 	.short	0x010a
        /*05ee*/ 	.byte	0x04
	.zero		1


	//   ....[78]....
        /*05f0*/ 	.word	0x00004b70
        /*05f4*/ 	.word	0x000000ff
        /*05f8*/ 	.word	0x00000048
        /*05fc*/ 	.short	0x010a
        /*05fe*/ 	.byte	0x04
	.zero		1


	//   ....[79]....
        /*0600*/ 	.word	0x00004b90
        /*0604*/ 	.word	0x000000ff
        /*0608*/ 	.word	0x00000050
        /*060c*/ 	.short	0x010a
        /*060e*/ 	.byte	0x04
	.zero		1


	//   ....[80]....
        /*0610*/ 	.word	0x00004bd0
        /*0614*/ 	.word	0x00000000
        /*0618*/ 	.word	0x00000058
        /*061c*/ 	.short	0x010a
        /*061e*/ 	.byte	0xff
	.zero		1


	//   ....[81]....
        /*0620*/ 	.word	0x00004f00
        /*0624*/ 	.word	0x00000000
        /*0628*/ 	.word	0x00000070
        /*062c*/ 	.short	0x010a
        /*062e*/ 	.byte	0xff
	.zero		1


	//   ....[82]....
        /*0630*/ 	.word	0x00005010
        /*0634*/ 	.word	0x00000000
        /*0638*/ 	.word	0x00000000
        /*063c*/ 	.short	0x0101
        /*063e*/ 	.byte	0xff
	.zero		1


	//   ....[83]....
        /*0640*/ 	.word	0x00005a60
        /*0644*/ 	.word	0x000000ff
        /*0648*/ 	.word	0x00000020
        /*064c*/ 	.short	0x010a
        /*064e*/ 	.byte	0x30
	.zero		1


	//   ....[84]....
        /*0650*/ 	.word	0x00005aa0
        /*0654*/ 	.word	0x00000040
        /*0658*/ 	.word	0x00000090
        /*065c*/ 	.short	0x010a
        /*065e*/ 	.byte	0xff
	.zero		1


	//   ....[85]....
        /*0660*/ 	.word	0x00005b90
        /*0664*/ 	.word	0x000000ff
        /*0668*/ 	.word	0x00000020
        /*066c*/ 	.short	0x010a
        /*066e*/ 	.byte	0x30
	.zero		1


	//   ....[86]....
        /*0670*/ 	.word	0x00005c80
        /*0674*/ 	.word	0x00000040
        /*0678*/ 	.word	0x00000090
        /*067c*/ 	.short	0x010a
        /*067e*/ 	.byte	0xff
	.zero		1


	//   ....[87]....
        /*0680*/ 	.word	0x00006750
        /*0684*/ 	.word	0x00000000
        /*0688*/ 	.word	0x00000000
        /*068c*/ 	.short	0x0101
        /*068e*/ 	.byte	0xff
	.zero		1


	//   ....[88]....
        /*0690*/ 	.word	0x00006760
        /*0694*/ 	.word	0x00000002
        /*0698*/ 	.word	0x00000020
        /*069c*/ 	.short	0x010a
        /*069e*/ 	.byte	0xff
	.zero		1


	//   ....[89]....
        /*06a0*/ 	.word	0x00006840
        /*06a4*/ 	.word	0x00000002
        /*06a8*/ 	.word	0x00000020
        /*06ac*/ 	.short	0x010a
        /*06ae*/ 	.byte	0xff
	.zero		1


	//   ....[90]....
        /*06b0*/ 	.word	0x000073a0
        /*06b4*/ 	.word	0x00000048
        /*06b8*/ 	.word	0x00000000
        /*06bc*/ 	.short	0x0101
        /*06be*/ 	.byte	0xff
	.zero		1


	//   ....[91]....
        /*06c0*/ 	.word	0x000073c0
        /*06c4*/ 	.word	0x00000000
        /*06c8*/ 	.word	0x00000020
        /*06cc*/ 	.short	0x010a
        /*06ce*/ 	.byte	0xff
	.zero		1


	//   ....[92]....
        /*06d0*/ 	.word	0x00007490
        /*06d4*/ 	.word	0x00000000
        /*06d8*/ 	.word	0x00000020
        /*06dc*/ 	.short	0x010a
        /*06de*/ 	.byte	0xff
	.zero		1


	//   ....[93]....
        /*06e0*/ 	.word	0x00007ff0
        /*06e4*/ 	.word	0x00000048
        /*06e8*/ 	.word	0x00000000
        /*06ec*/ 	.short	0x0101
        /*06ee*/ 	.byte	0xff
	.zero		1


	//   ....[94]....
        /*06f0*/ 	.word	0x00008010
        /*06f4*/ 	.word	0x00000000
        /*06f8*/ 	.word	0x00000020
        /*06fc*/ 	.short	0x010a
        /*06fe*/ 	.byte	0xff
	.zero		1


	//   ....[95]....
        /*0700*/ 	.word	0x000080e0
        /*0704*/ 	.word	0x00000000
        /*0708*/ 	.word	0x00000020
        /*070c*/ 	.short	0x010a
        /*070e*/ 	.byte	0xff
	.zero		1


	//   ....[96]....
        /*0710*/ 	.word	0x00008420
        /*0714*/ 	.word	0x000000ff
        /*0718*/ 	.word	0x00000000
        /*071c*/ 	.short	0x0101
        /*071e*/ 	.byte	0x05
	.zero		1


	//   ....[97]....
        /*0720*/ 	.word	0x00008ca0
        /*0724*/ 	.word	0x00000000
        /*0728*/ 	.word	0x00000000
        /*072c*/ 	.short	0x0101
        /*072e*/ 	.byte	0xff
	.zero		1


	//   ....[98]....
        /*0730*/ 	.word	0x00008f10
        /*0734*/ 	.word	0x000000ff
        /*0738*/ 	.word	0x00000000
        /*073c*/ 	.short	0x0101
        /*073e*/ 	.byte	0x04
	.zero		1


	//   ....[99]....
        /*0740*/ 	.word	0x00008f30
        /*0744*/ 	.word	0x00000002
        /*0748*/ 	.word	0x000000e0
        /*074c*/ 	.short	0x010a
        /*074e*/ 	.byte	0xff
	.zero		1


	//   ....[100]....
        /*0750*/ 	.word	0x00008f90
        /*0754*/ 	.word	0x00000002
        /*0758*/ 	.word	0x00000010
        /*075c*/ 	.short	0x010a
        /*075e*/ 	.byte	0xff
	.zero		1


	//   ....[101]....
        /*0760*/ 	.word	0x00008ff0
        /*0764*/ 	.word	0x00000002
        /*0768*/ 	.word	0x00000010
        /*076c*/ 	.short	0x010a
        /*076e*/ 	.byte	0xff
	.zero		1


	//   ....[102]....
        /*0770*/ 	.word	0x00009040
        /*0774*/ 	.word	0x00000002
        /*0778*/ 	.word	0x00000070
        /*077c*/ 	.short	0x010a
        /*077e*/ 	.byte	0xff
	.zero		1


	//   ....[103]....
        /*0780*/ 	.word	0x000090a0
        /*0784*/ 	.word	0x00000000
        /*0788*/ 	.word	0x00000000
        /*078c*/ 	.short	0x010a
        /*078e*/ 	.byte	0xff
	.zero		1


	//   ....[104]....
        /*0790*/ 	.word	0x000090f0
        /*0794*/ 	.word	0x00000000
        /*0798*/ 	.word	0x000000d0
        /*079c*/ 	.short	0x010a
        /*079e*/ 	.byte	0xff
	.zero		1


	//   ....[105]....
        /*07a0*/ 	.word	0x00009150
        /*07a4*/ 	.word	0x00000000
        /*07a8*/ 	.word	0x00000080
        /*07ac*/ 	.short	0x010a
        /*07ae*/ 	.byte	0xff
	.zero		1


	//   ....[106]....
        /*07b0*/ 	.word	0x000091a0
        /*07b4*/ 	.word	0x00000000
        /*07b8*/ 	.word	0x00000070
        /*07bc*/ 	.short	0x010a
        /*07be*/ 	.byte	0xff
	.zero		1


	//   ....[107]....
        /*07c0*/ 	.word	0x00009200
        /*07c4*/ 	.word	0x00000000
        /*07c8*/ 	.word	0x00000080
        /*07cc*/ 	.short	0x010a
        /*07ce*/ 	.byte	0xff
	.zero		1


	//   ....[108]....
        /*07d0*/ 	.word	0x00009250
        /*07d4*/ 	.word	0x00000000
        /*07d8*/ 	.word	0x00000070
        /*07dc*/ 	.short	0x010a
        /*07de*/ 	.byte	0xff
	.zero		1


	//   ....[109]....
        /*07e0*/ 	.word	0x000092b0
        /*07e4*/ 	.word	0x00000002
        /*07e8*/ 	.word	0x000000b0
        /*07ec*/ 	.short	0x010a
        /*07ee*/ 	.byte	0xff
	.zero		1


	//   ....[110]....
        /*07f0*/ 	.word	0x00009310
        /*07f4*/ 	.word	0x00000000
        /*07f8*/ 	.word	0x00000000
        /*07fc*/ 	.short	0x010a
        /*07fe*/ 	.byte	0xff
	.zero		1


	//   ....[111]....
        /*0800*/ 	.word	0x00009370
        /*0804*/ 	.word	0x00000000
        /*0808*/ 	.word	0x00000000
        /*080c*/ 	.short	0x010a
        /*080e*/ 	.byte	0xff
	.zero		1


	//   ....[112]....
        /*0810*/ 	.word	0x000093d0
        /*0814*/ 	.word	0x00000000
        /*0818*/ 	.word	0x00000000
        /*081c*/ 	.short	0x010a
        /*081e*/ 	.byte	0xff
	.zero		1


	//   ....[113]....
        /*0820*/ 	.word	0x00009430
        /*0824*/ 	.word	0x00000000
        /*0828*/ 	.word	0x00000000
        /*082c*/ 	.short	0x010a
        /*082e*/ 	.byte	0xff
	.zero		1


	//   ....[114]....
        /*0830*/ 	.word	0x00009490
        /*0834*/ 	.word	0x00000000
        /*0838*/ 	.word	0x00000000
        /*083c*/ 	.short	0x010a
        /*083e*/ 	.byte	0xff
	.zero		1


	//   ....[115]....
        /*0840*/ 	.word	0x000094e0
        /*0844*/ 	.word	0x00000000
        /*0848*/ 	.word	0x00000070
        /*084c*/ 	.short	0x010a
        /*084e*/ 	.byte	0xff
	.zero		1


	//   ....[116]....
        /*0850*/ 	.word	0x00009540
        /*0854*/ 	.word	0x00000000
        /*0858*/ 	.word	0x00000068
        /*085c*/ 	.short	0x010a
        /*085e*/ 	.byte	0xff
	.zero		1


	//   ....[117]....
        /*0860*/ 	.word	0x000095a0
        /*0864*/ 	.word	0x00000000
        /*0868*/ 	.word	0x00000040
        /*086c*/ 	.short	0x010a
        /*086e*/ 	.byte	0xff
	.zero		1


	//   ....[118]....
        /*0870*/ 	.word	0x00009600
        /*0874*/ 	.word	0x00000000
        /*0878*/ 	.word	0x00000048
        /*087c*/ 	.short	0x010a
        /*087e*/ 	.byte	0xff
	.zero		1


	//   ....[119]....
        /*0880*/ 	.word	0x00009660
        /*0884*/ 	.word	0x00000000
        /*0888*/ 	.word	0x00000050
        /*088c*/ 	.short	0x010a
        /*088e*/ 	.byte	0xff
	.zero		1


	//   ....[120]....
        /*0890*/ 	.word	0x000096c0
        /*0894*/ 	.word	0x00000000
        /*0898*/ 	.word	0x00000058
        /*089c*/ 	.short	0x010a
        /*089e*/ 	.byte	0xff
	.zero		1


	//   ....[121]....
        /*08a0*/ 	.word	0x00009720
        /*08a4*/ 	.word	0x00000000
        /*08a8*/ 	.word	0x00000040
        /*08ac*/ 	.short	0x010a
        /*08ae*/ 	.byte	0xff
	.zero		1


	//   ....[122]....
        /*08b0*/ 	.word	0x00009780
        /*08b4*/ 	.word	0x00000000
        /*08b8*/ 	.word	0x00000048
        /*08bc*/ 	.short	0x010a
        /*08be*/ 	.byte	0xff
	.zero		1


	//   ....[123]....
        /*08c0*/ 	.word	0x000097e0
        /*08c4*/ 	.word	0x00000000
        /*08c8*/ 	.word	0x00000050
        /*08cc*/ 	.short	0x010a
        /*08ce*/ 	.byte	0xff
	.zero		1


	//   ....[124]....
        /*08d0*/ 	.word	0x00009830
        /*08d4*/ 	.word	0x00000000
        /*08d8*/ 	.word	0x00000070
        /*08dc*/ 	.short	0x010a
        /*08de*/ 	.byte	0xff
	.zero		1


	//   ....[125]....
        /*08e0*/ 	.word	0x00009890
        /*08e4*/ 	.word	0x00000002
        /*08e8*/ 	.word	0x00000020
        /*08ec*/ 	.short	0x010a
        /*08ee*/ 	.byte	0xff
	.zero		1


	//   ....[126]....
        /*08f0*/ 	.word	0x000098e0
        /*08f4*/ 	.word	0x00000040
        /*08f8*/ 	.word	0x00000090
        /*08fc*/ 	.short	0x010a
        /*08fe*/ 	.byte	0xff
	.zero		1


	//   ....[127]....
        /*0900*/ 	.word	0x00009930
        /*0904*/ 	.word	0x00000002
        /*0908*/ 	.word	0x00000020
        /*090c*/ 	.short	0x010a
        /*090e*/ 	.byte	0xff
	.zero		1


	//   ....[128]....
        /*0910*/ 	.word	0x00009980
        /*0914*/ 	.word	0x00000000
        /*0918*/ 	.word	0x00000020
        /*091c*/ 	.short	0x010a
        /*091e*/ 	.byte	0xff
	.zero		1


	//   ....[129]....
        /*0920*/ 	.word	0x000099d0
        /*0924*/ 	.word	0x00000000
        /*0928*/ 	.word	0x00000020
        /*092c*/ 	.short	0x010a
        /*092e*/ 	.byte	0xff
	.zero		1


	//----- nvinfo : EIATTR_NUM_MBARRIERS
	.align		4
.L_47:
        /*0930*/ 	.byte	0x03, 0x38
        /*0932*/ 	.short	0x001e


	//----- nvinfo : EIATTR_EXIT_INSTR_OFFSETS
	.align		4
        /*0934*/ 	.byte	0x04, 0x1c
        /*0936*/ 	.short	(.L_49 - .L_48)


	//   ....[0]....
.L_48:
        /*0938*/ 	.word	0x00002790


	//   ....[1]....
        /*093c*/ 	.word	0x00002c90


	//   ....[2]....
        /*0940*/ 	.word	0x00002cf0


	//   ....[3]....
        /*0944*/ 	.word	0x00003c00


	//   ....[4]....
        /*0948*/ 	.word	0x00004c00


	//   ....[5]....
        /*094c*/ 	.word	0x00004c40


	//   ....[6]....
        /*0950*/ 	.word	0x00008e00


	//   ....[7]....
        /*0954*/ 	.word	0x00008e80


	//   ....[8]....
        /*0958*/ 	.word	0x00008eb0


	//   ....[9]....
        /*095c*/ 	.word	0x00008f20


	//----- nvinfo : EIATTR_MAX_THREADS
	.align		4
.L_49:
        /*0960*/ 	.byte	0x04, 0x05
        /*0962*/ 	.short	(.L_51 - .L_50)
.L_50:
        /*0964*/ 	.word	0x00000100
        /*0968*/ 	.word	0x00000001
        /*096c*/ 	.word	0x00000001


	//----- nvinfo : EIATTR_CRS_STACK_SIZE
	.align		4
.L_51:
        /*0970*/ 	.byte	0x04, 0x1e
        /*0972*/ 	.short	(.L_53 - .L_52)
.L_52:
        /*0974*/ 	.word	0x00000000


	//----- nvinfo : EIATTR_CBANK_PARAM_SIZE
	.align		4
.L_53:
        /*0978*/ 	.byte	0x03, 0x19
        /*097a*/ 	.short	0x0800


	//----- nvinfo : EIATTR_PARAM_CBANK
	.align		4
        /*097c*/ 	.byte	0x04, 0x0a
        /*097e*/ 	.short	(.L_55 - .L_54)
	.align		4
.L_54:
        /*0980*/ 	.word	index@(.nv.constant0._ZN7cutlass13device_kernelINS_4gemm6kernel13GemmUniversalIN4cute5tupleIJiiiiEEENS1_10collective13CollectiveMmaINS1_35MainloopSm100TmaUmmaWarpSpecializedILi2ELi2ELi4ENS5_IJNS4_1CILi1EEENSA_ILi2EEESB_EEEEENS5_IJNSA_ILi128EEESF_NSA_ILi64EEEEEENS_6half_tENS5_IJSB_llEEESI_SJ_NS4_8TiledMMAINS4_8MMA_AtomIJNS4_20SM100_MMA_F16BF16_SSISI_SI_fLi128ELi128ELNS4_4UMMA5MajorE1ELSO_1ELNSN_7ScaleInE0ELSP_0EEEEEENS4_6LayoutINS5_IJSB_SB_SB_EEENS5_IJNSA_ILi0EEESU_SU_EEEEENS5_IJNS4_10UnderscoreESX_SX_EEEEENS4_23SM90_TMA_LOAD_MULTICASTENS4_14ComposedLayoutINS4_7SwizzleILi3ELi4ELi3EEENS4_18smem_ptr_flag_bitsILi16EEENSS_INS5_IJSG_NSA_ILi8EEEEEENS5_IJSB_SG_EEEEEEEvNS4_8identityENS4_13SM90_TMA_LOADES1A_vS1B_EENS_8epilogue10collective18CollectiveEpilogueINS1E_23Sm100TmaWarpSpecializedILi4ELi2ELi32ELb1ELb0EEEJSH_NS5_IJNSS_ISF_SB_EENSS_INSA_ILi32EEESB_EEEEESI_NS5_IJlSB_lEEESI_S1N_NS1E_6fusion15FusionCallbacksIS1I_NS1O_17LinearCombinationISI_fSI_fLNS_15FloatRoundStyleE2EEESH_S1M_JEEENS4_5SM1004TMEM4LOAD26SM100_TMEM_LOAD_32dp32b32xES1C_NS11_INS12_ILi2ELi4ELi3EEES15_NSS_INS5_IJS16_S1K_EEENS5_IJS1K_SB_EEEEEEENS4_39AutoVectorizingCopyWithAssumedAlignmentILi128EEENS4_14SM90_TMA_STOREES22_S24_S24_EEEvvEEEEvNT_6ParamsE)
        /*0984*/ 	.short	0x0380
        /*0986*/ 	.short	0x0800


	//----- nvinfo : EIATTR_SW_WAR
	.align		4
.L_55:
        /*0988*/ 	.byte	0x04, 0x36
        /*098a*/ 	.short	(.L_57 - .L_56)
.L_56:
        /*098c*/ 	.word	0x00000008
.L_57:


//--------------------- .nv.callgraph             --------------------------
	.section	.nv.callgraph,"",@"SHT_CUDA_CALLGRAPH"
	.align	4
	.sectionentsize	8
	.align		4
        /*0000*/ 	.word	0x00000000
	.align		4
        /*0004*/ 	.word	0xffffffff
	.align		4
        /*0008*/ 	.word	index@(_ZN7cutlass13device_kernelINS_4gemm6kernel13GemmUniversalIN4cute5tupleIJiiiiEEENS1_10collective13CollectiveMmaINS1_35MainloopSm100TmaUmmaWarpSpecializedILi2ELi2ELi4ENS5_IJNS4_1CILi1EEENSA_ILi2EEESB_EEEEENS5_IJNSA_ILi128EEESF_NSA_ILi64EEEEEENS_6half_tENS5_IJSB_llEEESI_SJ_NS4_8TiledMMAINS4_8MMA_AtomIJNS4_20SM100_MMA_F16BF16_SSISI_SI_fLi128ELi128ELNS4_4UMMA5MajorE1ELSO_1ELNSN_7ScaleInE0ELSP_0EEEEEENS4_6LayoutINS5_IJSB_SB_SB_EEENS5_IJNSA_ILi0EEESU_SU_EEEEENS5_IJNS4_10UnderscoreESX_SX_EEEEENS4_23SM90_TMA_LOAD_MULTICASTENS4_14ComposedLayoutINS4_7SwizzleILi3ELi4ELi3EEENS4_18smem_ptr_flag_bitsILi16EEENSS_INS5_IJSG_NSA_ILi8EEEEEENS5_IJSB_SG_EEEEEEEvNS4_8identityENS4_13SM90_TMA_LOADES1A_vS1B_EENS_8epilogue10collective18CollectiveEpilogueINS1E_23Sm100TmaWarpSpecializedILi4ELi2ELi32ELb1ELb0EEEJSH_NS5_IJNSS_ISF_SB_EENSS_INSA_ILi32EEESB_EEEEESI_NS5_IJlSB_lEEESI_S1N_NS1E_6fusion15FusionCallbacksIS1I_NS1O_17LinearCombinationISI_fSI_fLNS_15FloatRoundStyleE2EEESH_S1M_JEEENS4_5SM1004TMEM4LOAD26SM100_TMEM_LOAD_32dp32b32xES1C_NS11_INS12_ILi2ELi4ELi3EEES15_NSS_INS5_IJS16_S1K_EEENS5_IJS1K_SB_EEEEEEENS4_39AutoVectorizingCopyWithAssumedAlignmentILi128EEENS4_14SM90_TMA_STOREES22_S24_S24_EEEvvEEEEvNT_6ParamsE)
	.align		4
        /*000c*/ 	.word	index@(__assertfail)
	.align		4
        /*0010*/ 	.word	0x00000000
	.align		4
        /*0014*/ 	.word	0xfffffffe
	.align		4
        /*0018*/ 	.word	0x00000000
	.align		4
        /*001c*/ 	.word	0xfffffffd
	.align		4
        /*0020*/ 	.word	0x00000000
	.align		4
        /*0024*/ 	.word	0xfffffffc


//--------------------- .nv.constant4             --------------------------
	.section	.nv.constant4,"a",@progbits
	.align	8
	.align		8
.nv.constant4:
        /*0000*/ 	.dword	__assertfail
	.align		8
        /*0008*/ 	.dword	__unnamed_1
	.align		8
        /*0010*/ 	.dword	__unnamed_2
	.align		8
        /*0018*/ 	.dword	_ZN40_INTERNAL_8f720228_4_k_cu_eb004617_330584cuda3std3__45__cpo5beginE
	.align		8
        /*0020*/ 	.dword	_ZN40_INTERNAL_8f720228_4_k_cu_eb004617_330584cuda3std3__45__cpo3endE
	.align		8
        /*0028*/ 	.dword	_ZN40_INTERNAL_8f720228_4_k_cu_eb004617_330584cuda3std3__45__cpo6cbeginE
	.align		8
        /*0030*/ 	.dword	_ZN40_INTERNAL_8f720228_4_k_cu_eb004617_330584cuda3std3__45__cpo4cendE
	.align		8
        /*0038*/ 	.dword	_ZN40_INTERNAL_8f720228_4_k_cu_eb004617_330584cuda3std3__442_GLOBAL__N__8f720228_4_k_cu_eb004617_330586ignoreE
	.align		8
        /*0040*/ 	.dword	_ZN40_INTERNAL_8f720228_4_k_cu_eb004617_330584cuda3std3__419piecewise_constructE
	.align		8
        /*0048*/ 	.dword	_ZN40_INTERNAL_8f720228_4_k_cu_eb004617_330584cuda3std3__48in_placeE
	.align		8
        /*0050*/ 	.dword	_ZN40_INTERNAL_8f720228_4_k_cu_eb004617_330584cuda3std6ranges3__45__cpo4swapE
	.align		8
        /*0058*/ 	.dword	_ZN40_INTERNAL_8f720228_4_k_cu_eb004617_330584cuda3std6ranges3__45__cpo9iter_moveE
	.align		8
        /*0060*/ 	.dword	_ZN40_INTERNAL_8f720228_4_k_cu_eb004617_330584cute7productE
	.align		8
        /*0068*/ 	.dword	_ZN40_INTERNAL_8f720228_4_k_cu_eb004617_330584cute1_E
	.align		8
        /*0070*/ 	.dword	$str$25
	.align		8
        /*0078*/ 	.dword	$str$26
	.align		8
        /*0080*/ 	.dword	$str$27
	.align		8
        /*0088*/ 	.dword	$str$28


//--------------------- .text._ZN7cutlass13device_kernelINS_4gemm6kernel13GemmUniversalIN4cute5tupleIJiiiiEEENS1_10collective13CollectiveMmaINS1_35MainloopSm100TmaUmmaWarpSpecializedILi2ELi2ELi4ENS5_IJNS4_1CILi1EEENSA_ILi2EEESB_EEEEENS5_IJNSA_ILi128EEESF_NSA_ILi64EEEEEENS_6half_tENS5_IJSB_llEEESI_SJ_NS4_8TiledMMAINS4_8MMA_AtomIJNS4_20SM100_MMA_F16BF16_SSISI_SI_fLi128ELi128ELNS4_4UMMA5MajorE1ELSO_1ELNSN_7ScaleInE0ELSP_0EEEEEENS4_6LayoutINS5_IJSB_SB_SB_EEENS5_IJNSA_ILi0EEESU_SU_EEEEENS5_IJNS4_10UnderscoreESX_SX_EEEEENS4_23SM90_TMA_LOAD_MULTICASTENS4_14ComposedLayoutINS4_7SwizzleILi3ELi4ELi3EEENS4_18smem_ptr_flag_bitsILi16EEENSS_INS5_IJSG_NSA_ILi8EEEEEENS5_IJSB_SG_EEEEEEEvNS4_8identityENS4_13SM90_TMA_LOADES1A_vS1B_EENS_8epilogue10collective18CollectiveEpilogueINS1E_23Sm100TmaWarpSpecializedILi4ELi2ELi32ELb1ELb0EEEJSH_NS5_IJNSS_ISF_SB_EENSS_INSA_ILi32EEESB_EEEEESI_NS5_IJlSB_lEEESI_S1N_NS1E_6fusion15FusionCallbacksIS1I_NS1O_17LinearCombinationISI_fSI_fLNS_15FloatRoundStyleE2EEESH_S1M_JEEENS4_5SM1004TMEM4LOAD26SM100_TMEM_LOAD_32dp32b32xES1C_NS11_INS12_ILi2ELi4ELi3EEES15_NSS_INS5_IJS16_S1K_EEENS5_IJS1K_SB_EEEEEEENS4_39AutoVectorizingCopyWithAssumedAlignmentILi128EEENS4_14SM90_TMA_STOREES22_S24_S24_EEEvvEEEEvNT_6ParamsE --------------------------
	.section	.text._ZN7cutlass13device_kernelINS_4gemm6kernel13GemmUniversalIN4cute5tupleIJiiiiEEENS1_10collective13CollectiveMmaINS1_35MainloopSm100TmaUmmaWarpSpecializedILi2ELi2ELi4ENS5_IJNS4_1CILi1EEENSA_ILi2EEESB_EEEEENS5_IJNSA_ILi128EEESF_NSA_ILi64EEEEEENS_6half_tENS5_IJSB_llEEESI_SJ_NS4_8TiledMMAINS4_8MMA_AtomIJNS4_20SM100_MMA_F16BF16_SSISI_SI_fLi128ELi128ELNS4_4UMMA5MajorE1ELSO_1ELNSN_7ScaleInE0ELSP_0EEEEEENS4_6LayoutINS5_IJSB_SB_SB_EEENS5_IJNSA_ILi0EEESU_SU_EEEEENS5_IJNS4_10UnderscoreESX_SX_EEEEENS4_23SM90_TMA_LOAD_MULTICASTENS4_14ComposedLayoutINS4_7SwizzleILi3ELi4ELi3EEENS4_18smem_ptr_flag_bitsILi16EEENSS_INS5_IJSG_NSA_ILi8EEEEEENS5_IJSB_SG_EEEEEEEvNS4_8identityENS4_13SM90_TMA_LOADES1A_vS1B_EENS_8epilogue10collective18CollectiveEpilogueINS1E_23Sm100TmaWarpSpecializedILi4ELi2ELi32ELb1ELb0EEEJSH_NS5_IJNSS_ISF_SB_EENSS_INSA_ILi32EEESB_EEEEESI_NS5_IJlSB_lEEESI_S1N_NS1E_6fusion15FusionCallbacksIS1I_NS1O_17LinearCombinationISI_fSI_fLNS_15FloatRoundStyleE2EEESH_S1M_JEEENS4_5SM1004TMEM4LOAD26SM100_TMEM_LOAD_32dp32b32xES1C_NS11_INS12_ILi2ELi4ELi3EEES15_NSS_INS5_IJS16_S1K_EEENS5_IJS1K_SB_EEEEEEENS4_39AutoVectorizingCopyWithAssumedAlignmentILi128EEENS4_14SM90_TMA_STOREES22_S24_S24_EEEvvEEEEvNT_6ParamsE,"ax",@progbits
	.align	128
.text._ZN7cutlass13device_kernelINS_4gemm6kernel13GemmUniversalIN4cute5tupleIJiiiiEEENS1_10collective13CollectiveMmaINS1_35MainloopSm100TmaUmmaWarpSpecializedILi2ELi2ELi4ENS5_IJNS4_1CILi1EEENSA_ILi2EEESB_EEEEENS5_IJNSA_ILi128EEESF_NSA_ILi64EEEEEENS_6half_tENS5_IJSB_llEEESI_SJ_NS4_8TiledMMAINS4_8MMA_AtomIJNS4_20SM100_MMA_F16BF16_SSISI_SI_fLi128ELi128ELNS4_4UMMA5MajorE1ELSO_1ELNSN_7ScaleInE0ELSP_0EEEEEENS4_6LayoutINS5_IJSB_SB_SB_EEENS5_IJNSA_ILi0EEESU_SU_EEEEENS5_IJNS4_10UnderscoreESX_SX_EEEEENS4_23SM90_TMA_LOAD_MULTICASTENS4_14ComposedLayoutINS4_7SwizzleILi3ELi4ELi3EEENS4_18smem_ptr_flag_bitsILi16EEENSS_INS5_IJSG_NSA_ILi8EEEEEENS5_IJSB_SG_EEEEEEEvNS4_8identityENS4_13SM90_TMA_LOADES1A_vS1B_EENS_8epilogue10collective18CollectiveEpilogueINS1E_23Sm100TmaWarpSpecializedILi4ELi2ELi32ELb1ELb0EEEJSH_NS5_IJNSS_ISF_SB_EENSS_INSA_ILi32EEESB_EEEEESI_NS5_IJlSB_lEEESI_S1N_NS1E_6fusion15FusionCallbacksIS1I_NS1O_17LinearCombinationISI_fSI_fLNS_15FloatRoundStyleE2EEESH_S1M_JEEENS4_5SM1004TMEM4LOAD26SM100_TMEM_LOAD_32dp32b32xES1C_NS11_INS12_ILi2ELi4ELi3EEES15_NSS_INS5_IJS16_S1K_EEENS5_IJS1K_SB_EEEEEEENS4_39AutoVectorizingCopyWithAssumedAlignmentILi128EEENS4_14SM90_TMA_STOREES22_S24_S24_EEEvvEEEEvNT_6ParamsE:
        .type           _ZN7cutlass13device_kernelINS_4gemm6kernel13GemmUniversalIN4cute5tupleIJiiiiEEENS1_10collective13CollectiveMmaINS1_35MainloopSm100TmaUmmaWarpSpecializedILi2ELi2ELi4ENS5_IJNS4_1CILi1EEENSA_ILi2EEESB_EEEEENS5_IJNSA_ILi128EEESF_NSA_ILi64EEEEEENS_6half_tENS5_IJSB_llEEESI_SJ_NS4_8TiledMMAINS4_8MMA_AtomIJNS4_20SM100_MMA_F16BF16_SSISI_SI_fLi128ELi128ELNS4_4UMMA5MajorE1ELSO_1ELNSN_7ScaleInE0ELSP_0EEEEEENS4_6LayoutINS5_IJSB_SB_SB_EEENS5_IJNSA_ILi0EEESU_SU_EEEEENS5_IJNS4_10UnderscoreESX_SX_EEEEENS4_23SM90_TMA_LOAD_MULTICASTENS4_14ComposedLayoutINS4_7SwizzleILi3ELi4ELi3EEENS4_18smem_ptr_flag_bitsILi16EEENSS_INS5_IJSG_NSA_ILi8EEEEEENS5_IJSB_SG_EEEEEEEvNS4_8identityENS4_13SM90_TMA_LOADES1A_vS1B_EENS_8epilogue10collective18CollectiveEpilogueINS1E_23Sm100TmaWarpSpecializedILi4ELi2ELi32ELb1ELb0EEEJSH_NS5_IJNSS_ISF_SB_EENSS_INSA_ILi32EEESB_EEEEESI_NS5_IJlSB_lEEESI_S1N_NS1E_6fusion15FusionCallbacksIS1I_NS1O_17LinearCombinationISI_fSI_fLNS_15FloatRoundStyleE2EEESH_S1M_JEEENS4_5SM1004TMEM4LOAD26SM100_TMEM_LOAD_32dp32b32xES1C_NS11_INS12_ILi2ELi4ELi3EEES15_NSS_INS5_IJS16_S1K_EEENS5_IJS1K_SB_EEEEEEENS4_39AutoVectorizingCopyWithAssumedAlignmentILi128EEENS4_14SM90_TMA_STOREES22_S24_S24_EEEvvEEEEvNT_6ParamsE,@function
        .size           _ZN7cutlass13device_kernelINS_4gemm6kernel13GemmUniversalIN4cute5tupleIJiiiiEEENS1_10collective13CollectiveMmaINS1_35MainloopSm100TmaUmmaWarpSpecializedILi2ELi2ELi4ENS5_IJNS4_1CILi1EEENSA_ILi2EEESB_EEEEENS5_IJNSA_ILi128EEESF_NSA_ILi64EEEEEENS_6half_tENS5_IJSB_llEEESI_SJ_NS4_8TiledMMAINS4_8MMA_AtomIJNS4_20SM100_MMA_F16BF16_SSISI_SI_fLi128ELi128ELNS4_4UMMA5MajorE1ELSO_1ELNSN_7ScaleInE0ELSP_0EEEEEENS4_6LayoutINS5_IJSB_SB_SB_EEENS5_IJNSA_ILi0EEESU_SU_EEEEENS5_IJNS4_10UnderscoreESX_SX_EEEEENS4_23SM90_TMA_LOAD_MULTICASTENS4_14ComposedLayoutINS4_7SwizzleILi3ELi4ELi3EEENS4_18smem_ptr_flag_bitsILi16EEENSS_INS5_IJSG_NSA_ILi8EEEEEENS5_IJSB_SG_EEEEEEEvNS4_8identityENS4_13SM90_TMA_LOADES1A_vS1B_EENS_8epilogue10collective18CollectiveEpilogueINS1E_23Sm100TmaWarpSpecializedILi4ELi2ELi32ELb1ELb0EEEJSH_NS5_IJNSS_ISF_SB_EENSS_INSA_ILi32EEESB_EEEEESI_NS5_IJlSB_lEEESI_S1N_NS1E_6fusion15FusionCallbacksIS1I_NS1O_17LinearCombinationISI_fSI_fLNS_15FloatRoundStyleE2EEESH_S1M_JEEENS4_5SM1004TMEM4LOAD26SM100_TMEM_LOAD_32dp32b32xES1C_NS11_INS12_ILi2ELi4ELi3EEES15_NSS_INS5_IJS16_S1K_EEENS5_IJS1K_SB_EEEEEEENS4_39AutoVectorizingCopyWithAssumedAlignmentILi128EEENS4_14SM90_TMA_STOREES22_S24_S24_EEEvvEEEEvNT_6ParamsE,(.L_x_177 - _ZN7cutlass13device_kernelINS_4gemm6kernel13GemmUniversalIN4cute5tupleIJiiiiEEENS1_10collective13CollectiveMmaINS1_35MainloopSm100TmaUmmaWarpSpecializedILi2ELi2ELi4ENS5_IJNS4_1CILi1EEENSA_ILi2EEESB_EEEEENS5_IJNSA_ILi128EEESF_NSA_ILi64EEEEEENS_6half_tENS5_IJSB_llEEESI_SJ_NS4_8TiledMMAINS4_8MMA_AtomIJNS4_20SM100_MMA_F16BF16_SSISI_SI_fLi128ELi128ELNS4_4UMMA5MajorE1ELSO_1ELNSN_7ScaleInE0ELSP_0EEEEEENS4_6LayoutINS5_IJSB_SB_SB_EEENS5_IJNSA_ILi0EEESU_SU_EEEEENS5_IJNS4_10UnderscoreESX_SX_EEEEENS4_23SM90_TMA_LOAD_MULTICASTENS4_14ComposedLayoutINS4_7SwizzleILi3ELi4ELi3EEENS4_18smem_ptr_flag_bitsILi16EEENSS_INS5_IJSG_NSA_ILi8EEEEEENS5_IJSB_SG_EEEEEEEvNS4_8identityENS4_13SM90_TMA_LOADES1A_vS1B_EENS_8epilogue10collective18CollectiveEpilogueINS1E_23Sm100TmaWarpSpecializedILi4ELi2ELi32ELb1ELb0EEEJSH_NS5_IJNSS_ISF_SB_EENSS_INSA_ILi32EEESB_EEEEESI_NS5_IJlSB_lEEESI_S1N_NS1E_6fusion15FusionCallbacksIS1I_NS1O_17LinearCombinationISI_fSI_fLNS_15FloatRoundStyleE2EEESH_S1M_JEEENS4_5SM1004TMEM4LOAD26SM100_TMEM_LOAD_32dp32b32xES1C_NS11_INS12_ILi2ELi4ELi3EEES15_NSS_INS5_IJS16_S1K_EEENS5_IJS1K_SB_EEEEEEENS4_39AutoVectorizingCopyWithAssumedAlignmentILi128EEENS4_14SM90_TMA_STOREES22_S24_S24_EEEvvEEEEvNT_6ParamsE)
        .other          _ZN7cutlass13device_kernelINS_4gemm6kernel13GemmUniversalIN4cute5tupleIJiiiiEEENS1_10collective13CollectiveMmaINS1_35MainloopSm100TmaUmmaWarpSpecializedILi2ELi2ELi4ENS5_IJNS4_1CILi1EEENSA_ILi2EEESB_EEEEENS5_IJNSA_ILi128EEESF_NSA_ILi64EEEEEENS_6half_tENS5_IJSB_llEEESI_SJ_NS4_8TiledMMAINS4_8MMA_AtomIJNS4_20SM100_MMA_F16BF16_SSISI_SI_fLi128ELi128ELNS4_4UMMA5MajorE1ELSO_1ELNSN_7ScaleInE0ELSP_0EEEEEENS4_6LayoutINS5_IJSB_SB_SB_EEENS5_IJNSA_ILi0EEESU_SU_EEEEENS5_IJNS4_10UnderscoreESX_SX_EEEEENS4_23SM90_TMA_LOAD_MULTICASTENS4_14ComposedLayoutINS4_7SwizzleILi3ELi4ELi3EEENS4_18smem_ptr_flag_bitsILi16EEENSS_INS5_IJSG_NSA_ILi8EEEEEENS5_IJSB_SG_EEEEEEEvNS4_8identityENS4_13SM90_TMA_LOADES1A_vS1B_EENS_8epilogue10collective18CollectiveEpilogueINS1E_23Sm100TmaWarpSpecializedILi4ELi2ELi32ELb1ELb0EEEJSH_NS5_IJNSS_ISF_SB_EENSS_INSA_ILi32EEESB_EEEEESI_NS5_IJlSB_lEEESI_S1N_NS1E_6fusion15FusionCallbacksIS1I_NS1O_17LinearCombinationISI_fSI_fLNS_15FloatRoundStyleE2EEESH_S1M_JEEENS4_5SM1004TMEM4LOAD26SM100_TMEM_LOAD_32dp32b32xES1C_NS11_INS12_ILi2ELi4ELi3EEES15_NSS_INS5_IJS16_S1K_EEENS5_IJS1K_SB_EEEEEEENS4_39AutoVectorizingCopyWithAssumedAlignmentILi128EEENS4_14SM90_TMA_STOREES22_S24_S24_EEEvvEEEEvNT_6ParamsE,@"STO_CUDA_ENTRY STV_DEFAULT"
_ZN7cutlass13device_kernelINS_4gemm6kernel13GemmUniversalIN4cute5tupleIJiiiiEEENS1_10collective13CollectiveMmaINS1_35MainloopSm100TmaUmmaWarpSpecializedILi2ELi2ELi4ENS5_IJNS4_1CILi1EEENSA_ILi2EEESB_EEEEENS5_IJNSA_ILi128EEESF_NSA_ILi64EEEEEENS_6half_tENS5_IJSB_llEEESI_SJ_NS4_8TiledMMAINS4_8MMA_AtomIJNS4_20SM100_MMA_F16BF16_SSISI_SI_fLi128ELi128ELNS4_4UMMA5MajorE1ELSO_1ELNSN_7ScaleInE0ELSP_0EEEEEENS4_6LayoutINS5_IJSB_SB_SB_EEENS5_IJNSA_ILi0EEESU_SU_EEEEENS5_IJNS4_10UnderscoreESX_SX_EEEEENS4_23SM90_TMA_LOAD_MULTICASTENS4_14ComposedLayoutINS4_7SwizzleILi3ELi4ELi3EEENS4_18smem_ptr_flag_bitsILi16EEENSS_INS5_IJSG_NSA_ILi8EEEEEENS5_IJSB_SG_EEEEEEEvNS4_8identityENS4_13SM90_TMA_LOADES1A_vS1B_EENS_8epilogue10collective18CollectiveEpilogueINS1E_23Sm100TmaWarpSpecializedILi4ELi2ELi32ELb1ELb0EEEJSH_NS5_IJNSS_ISF_SB_EENSS_INSA_ILi32EEESB_EEEEESI_NS5_IJlSB_lEEESI_S1N_NS1E_6fusion15FusionCallbacksIS1I_NS1O_17LinearCombinationISI_fSI_fLNS_15FloatRoundStyleE2EEESH_S1M_JEEENS4_5SM1004TMEM4LOAD26SM100_TMEM_LOAD_32dp32b32xES1C_NS11_INS12_ILi2ELi4ELi3EEES15_NSS_INS5_IJS16_S1K_EEENS5_IJS1K_SB_EEEEEEENS4_39AutoVectorizingCopyWithAssumedAlignmentILi128EEENS4_14SM90_TMA_STOREES22_S24_S24_EEEvvEEEEvNT_6ParamsE:
[----:B------:R-:W1:Y:S01]  /*0000*/  LDC R1, c[0x0][0x37c] ;  /* 0x0000df00ff017b82 */ /* 0x000e620000000800 */
[----:B------:R-:W2:Y:S01]  /*0010*/  S2R R101, SR_TID.X ;  /* 0x0000000000657919 */ /* 0x000ea20000002100 */
[----:B------:R-:W3:Y:S01]  /*0020*/  LDCU.64 UR6, c[0x0][0x890] ;  /* 0x00011200ff0677ac */ /* 0x000ee20008000a00 */
[----:B------:R-:W-:Y:S02]  /*0030*/  PRMT R88, RZ, 0x7610, R88 ;  /* 0x00007610ff587816 */ /* 0x000fe40000000058 */
[----:B------:R-:W-:Y:S01]  /*0040*/  ELECT P5, URZ, PT ;  /* 0x0000000000ff782f */ /* 0x000fe200038a0000 */
[----:B------:R-:W4:Y:S01]  /*0050*/  LDCU.64 UR46, c[0x0][0x358] ;  /* 0x00006b00ff2e77ac */ /* 0x000f220008000a00 */
[----:B---3--:R-:W-:-:S04]  /*0060*/  UISETP.NE.U32.AND UP0, UPT, UR6, URZ, UPT ;  /* 0x000000ff0600728c */ /* 0x008fc8000bf05070 */
[----:B------:R-:W-:Y:S01]  /*0070*/  UISETP.NE.AND.EX UP0, UPT, UR7, URZ, UPT, UP0 ;  /* 0x000000ff0700728c */ /* 0x000fe2000bf05300 */
[----:B--2---:R-:W-:-:S05]  /*0080*/  SHF.R.U32.HI R92, RZ, 0x5, R101 ;  /* 0x00000005ff5c7819 */ /* 0x004fca0000011665 */
[----:B------:R-:W2:Y:S02]  /*0090*/  SHFL.IDX PT, R0, R92, RZ, 0x1f ;  /* 0x00001fff5c007589 */ /* 0x000ea400000e0000 */
[----:B--2---:R-:W-:Y:S01]  /*00a0*/  R2UR UR5, R0 ;  /* 0x00000000000572ca */ /* 0x004fe200000e0000 */
[----:B-1--4-:R-:W-:-:S14]  /*00b0*/  BRA.U UP0, `(.L_x_0) ;  /* 0x00000001002c7547 */ /* 0x012fdc000b800000 */
[----:B------:R-:W1:Y:S02]  /*00c0*/  LDCU.64 UR8, c[0x0][0x888] ;  /* 0x00011100ff0877ac */ /* 0x000e640008000a00 */
[----:B-1----:R-:W-:-:S04]  /*00d0*/  UISETP.NE.U32.AND UP0, UPT, UR8, URZ, UPT ;  /* 0x000000ff0800728c */ /* 0x002fc8000bf05070 */
[----:B------:R-:W-:-:S09]  /*00e0*/  UISETP.NE.AND.EX UP0, UPT, UR9, URZ, UPT, UP0 ;  /* 0x000000ff0900728c */ /* 0x000fd2000bf05300 */
[----:B------:R-:W-:Y:S05]  /*00f0*/  BRA.U !UP0, `(.L_x_1) ;  /* 0x0000000108107547 */ /* 0x000fea000b800000 */
[----:B------:R-:W1:Y:S02]  /*0100*/  LDC.64 R2, c[0x0][0x888] ;  /* 0x00022200ff027b82 */ /* 0x000e640000000a00 */
[----:B-1----:R1:W5:Y:S01]  /*0110*/  LDG.E R49, desc[UR46][R2.64] ;  /* 0x0000002e02317981 */ /* 0x002362000c1e1900 */
[----:B------:R-:W-:Y:S01]  /*0120*/  HFMA2 R88, -RZ, RZ, 0, 5.9604644775390625e-08 ;  /* 0x00000001ff587431 */ /* 0x000fe200000001ff */
[----:B------:R-:W-:Y:S05]  /*0130*/  BRA `(.L_x_0) ;  /* 0x00000000000c7947 */ /* 0x000fea0003800000 */
.L_x_1:
[----:B------:R-:W1:Y:S01]  /*0140*/  LDCU UR4, c[0x0][0x880] ;  /* 0x00011000ff0477ac */ /* 0x000e620008000800 */
[----:B------:R-:W-:Y:S01]  /*0150*/  HFMA2 R88, -RZ, RZ, 0, 5.9604644775390625e-08 ;  /* 0x00000001ff587431 */ /* 0x000fe200000001ff */
[----:B-1----:R-:W-:Y:S02]  /*0160*/  MOV R49, UR4 ;  /* 0x0000000400317c02 */ /* 0x002fe40008000f00 */
.L_x_0:
[----:B------:R-:W2:Y:S02]  /*0170*/  LDCU.64 UR8, c[0x0][0x8b0] ;  /* 0x00011600ff0877ac */ /* 0x000ea40008000a00 */
[----:B--2---:R-:W-:-:S04]  /*0180*/  UISETP.NE.U32.AND UP0, UPT, UR8, URZ, UPT ;  /* 0x000000ff0800728c */ /* 0x004fc8000bf05070 */
[----:B------:R-:W-:-:S09]  /*0190*/  UISETP.NE.AND.EX UP0, UPT, UR9, URZ, UPT, UP0 ;  /* 0x000000ff0900728c */ /* 0x000fd2000bf05300 */
[----:B------:R-:W-:Y:S05]  /*01a0*/  BRA.U UP0, `(.L_x_2) ;  /* 0x0000000100247547 */ /* 0x000fea000b800000 */
[----:B------:R-:W2:Y:S02]  /*01b0*/  LDCU.64 UR8, c[0x0][0x8a8] ;  /* 0x00011500ff0877ac */ /* 0x000ea40008000a00 */
[----:B--2---:R-:W-:-:S04]  /*01c0*/  UISETP.NE.U32.AND UP0, UPT, UR8, URZ, UPT ;  /* 0x000000ff0800728c */ /* 0x004fc8000bf05070 */
[----:B------:R-:W-:-:S09]  /*01d0*/  UISETP.NE.AND.EX UP0, UPT, UR9, URZ, UPT, UP0 ;  /* 0x000000ff0900728c */ /* 0x000fd2000bf05300 */
[----:B------:R-:W-:Y:S05]  /*01e0*/  BRA.U !UP0, `(.L_x_3) ;  /* 0x00000001080c7547 */ /* 0x000fea000b800000 */
[----:B-1----:R-:W1:Y:S02]  /*01f0*/  LDC.64 R2, c[0x0][0x8a8] ;  /* 0x00022a00ff027b82 */ /* 0x002e640000000a00 */
[----:B-1----:R2:W5:Y:S01]  /*0200*/  LDG.E R47, desc[UR46][R2.64] ;  /* 0x0000002e022f7981 */ /* 0x002562000c1e1900 */
[----:B------:R-:W-:Y:S05]  /*0210*/  BRA `(.L_x_2) ;  /* 0x0000000000087947 */ /* 0x000fea0003800000 */
.L_x_3:
[----:B------:R-:W2:Y:S02]  /*0220*/  LDCU UR4, c[0x0][0x8a0] ;  /* 0x00011400ff0477ac */ /* 0x000ea40008000800 */
[----:B--2---:R-:W-:Y:S02]  /*0230*/  MOV R47, UR4 ;  /* 0x00000004002f7c02 */ /* 0x004fe40008000f00 */
.L_x_2:
[----:B------:R-:W-:Y:S01]  /*0240*/  IMAD.U32 R0, RZ, RZ, UR5 ;  /* 0x00000005ff007e24 */ /* 0x000fe2000f8e00ff */
[----:B------:R-:W-:Y:S04]  /*0250*/  BSSY.RECONVERGENT B0, `(.L_x_4) ;  /* 0x000000c000007945 */ /* 0x000fe80003800200 */
[C---:B------:R-:W-:Y:S02]  /*0260*/  ISETP.NE.OR P1, PT, R0.reuse, 0x1, !P5 ;  /* 0x000000010000780c */ /* 0x040fe40006f25670 */
[----:B------:R-:W-:-:S11]  /*0270*/  ISETP.NE.OR P0, PT, R0, 0x3, !P5 ;  /* 0x000000030000780c */ /* 0x000fd60006f05670 */
[----:B------:R-:W-:Y:S05]  /*0280*/  @P1 BRA `(.L_x_5) ;  /* 0x0000000000201947 */ /* 0x000fea0003800000 */
[----:B------:R-:W3:Y:S02]  /*0290*/  LDCU.64 UR8, c[0x0][0x348] ;  /* 0x00006900ff0877ac */ /* 0x000ee40008000a00 */
[----:B---3--:R-:W-:Y:S02]  /*02a0*/  UIADD3 UR10, UP1, UPT, UR8, 0x80, URZ ;  /* 0x00000080080a7890 */ /* 0x008fe4000ff3e0ff */
[----:B------:R-:W-:Y:S02]  /*02b0*/  UIADD3 UR8, UP0, UPT, UR8, 0x180, URZ ;  /* 0x0000018008087890 */ /* 0x000fe4000ff1e0ff */
[----:B------:R-:W-:Y:S02]  /*02c0*/  UIADD3.X UR11, UPT, UPT, URZ, UR9, URZ, UP1, !UPT ;  /* 0x00000009ff0b7290 */ /* 0x000fe40008ffe4ff */
[----:B------:R-:W-:-:S07]  /*02d0*/  UIADD3.X UR9, UPT, UPT, URZ, UR9, URZ, UP0, !UPT ;  /* 0x00000009ff097290 */ /* 0x000fce00087fe4ff */
[----:B------:R3:W-:Y:S02]  /*02e0*/  UTMACCTL.PF [UR10] ;  /* 0x000000000a0079b9 */ /* 0x0007e40008040000 */
[----:B------:R3:W-:Y:S02]  /*02f0*/  UTMACCTL.PF [UR8] ;  /* 0x00000000080079b9 */ /* 0x0007e40008040000 */
[----:B---3--:R-:W-:Y:S01]  /*0300*/  NOP ;  /* 0x0000000000007918 */ /* 0x008fe20000000000 */
.L_x_5:
[----:B------:R-:W-:Y:S05]  /*0310*/  BSYNC.RECONVERGENT B0 ;  /* 0x0000000000007941 */ /* 0x000fea0003800200 */
.L_x_4:
[----:B------:R-:W-:Y:S04]  /*0320*/  BSSY.RECONVERGENT B0, `(.L_x_6) ;  /* 0x000000a000007945 */ /* 0x000fe80003800200 */
        /* <DEDUP_REMOVED lines=9> */
.L_x_7:
[----:B------:R-:W-:Y:S05]  /*03c0*/  BSYNC.RECONVERGENT B0 ;  /* 0x0000000000007941 */ /* 0x000fea0003800200 */
.L_x_6:
[----:B------:R-:W3:Y:S01]  /*03d0*/  LDCU.64 UR8, c[0x0][0x888] ;  /* 0x00011100ff0877ac */ /* 0x000ee20008000a00 */
[----:B------:R-:W-:Y:S02]  /*03e0*/  UISETP.EQ.U32.AND UP1, UPT, UR6, URZ, UPT ;  /* 0x000000ff0600728c */ /* 0x000fe4000bf22070 */
[----:B------:R-:W-:Y:S02]  /*03f0*/  UPLOP3.LUT UP4, UPT, UPT, UPT, UPT, 0x80, 0x8 ;  /* 0x000000000008789c */ /* 0x000fe40003f8f070 */
[----:B---3--:R-:W-:-:S04]  /*0400*/  UISETP.NE.U32.AND UP0, UPT, UR8, URZ, UPT ;  /* 0x000000ff0800728c */ /* 0x008fc8000bf05070 */
[----:B------:R-:W-:-:S04]  /*0410*/  UISETP.NE.AND.EX UP0, UPT, UR9, URZ, UPT, UP0 ;  /* 0x000000ff0900728c */ /* 0x000fc8000bf05300 */
[----:B------:R-:W-:-:S04]  /*0420*/  UISETP.EQ.OR.EX UP2, UPT, UR7, URZ, !UP0, UP1 ;  /* 0x000000ff0700728c */ /* 0x000fc8000c742710 */
[----:B------:R-:W-:-:S05]  /*0430*/  UP2UR UR50, UPR, URZ, 0x4 ;  /* 0x00000004ff327883 */ /* 0x000fca0008000000 */
[----:B------:R-:W-:Y:S07]  /*0440*/  BRA.U !UP2, `(.L_x_8) ;  /* 0x000000010a207547 */ /* 0x000fee000b800000 */
[----:B------:R-:W-:Y:S01]  /*0450*/  UISETP.NE.U32.AND UP1, UPT, UR6, URZ, UPT ;  /* 0x000000ff0600728c */ /* 0x000fe2000bf25070 */
[----:B-----5:R-:W-:Y:S01]  /*0460*/  FSETP.NEU.AND P0, PT, R49, RZ, PT ;  /* 0x000000ff3100720b */ /* 0x020fe20003f0d000 */
[----:B------:R-:W-:Y:S02]  /*0470*/  USEL UR4, URZ, 0xffffffff, UP0 ;  /* 0xffffffffff047887 */ /* 0x000fe40008000000 */
[----:B------:R-:W-:-:S10]  /*0480*/  UISETP.NE.AND.EX UP1, UPT, UR7, URZ, UPT, UP1 ;  /* 0x000000ff0700728c */ /* 0x000fd4000bf25310 */
[----:B------:R-:W-:Y:S01]  /*0490*/  VOTEU.ANY UP0, P0 ;  /* 0x0000000000ff7886 */ /* 0x000fe20000000100 */
[----:B------:R-:W-:-:S04]  /*04a0*/  @!UP1 USEL UR4, URZ, 0xffffffff, UP0 ;  /* 0xffffffffff049887 */ /* 0x000fc80008000000 */
[----:B------:R-:W-:-:S04]  /*04b0*/  ULOP3.LUT UR4, UR4, 0x1, URZ, 0xc0, !UPT ;  /* 0x0000000104047892 */ /* 0x000fc8000f8ec0ff */
[----:B------:R-:W-:-:S11]  /*04c0*/  UISETP.NE.U32.AND UP4, UPT, UR4, 0x1, UPT ;  /* 0x000000010400788c */ /* 0x000fd6000bf85070 */
.L_x_8:
[----:B-12---:R-:W1:Y:S01]  /*04d0*/  SHFL.IDX PT, R2, R92, RZ, 0x1f ;  /* 0x00001fff5c027589 */ /* 0x006e6200000e0000 */
[----:B------:R-:W-:-:S04]  /*04e0*/  UISETP.NE.AND UP0, UPT, UR5, 0x2, UPT ;  /* 0x000000020500788c */ /* 0x000fc8000bf05270 */
[----:B------:R-:W-:Y:S01]  /*04f0*/  USEL UR7, URZ, 0x1, UP0 ;  /* 0x00000001ff077887 */ /* 0x000fe20008000000 */
[----:B-1----:R-:W-:-:S13]  /*0500*/  ISETP.NE.AND P0, PT, R2, RZ, PT ;  /* 0x000000ff0200720c */ /* 0x002fda0003f05270 */
[----:B------:R-:W-:Y:S05]  /*0510*/  @P0 BRA `(.L_x_9) ;  /* 0x0000000000480947 */ /* 0x000fea0003800000 */
[----:B------:R-:W1:Y:S01]  /*0520*/  S2UR UR8, SR_CgaCtaId ;  /* 0x00000000000879c3 */ /* 0x000e620000008800 */
[----:B------:R-:W-:Y:S01]  /*0530*/  UMOV UR9, 0x400 ;  /* 0x0000040000097882 */ /* 0x000fe20000000000 */
[----:B------:R-:W-:Y:S01]  /*0540*/  UMOV UR6, 0x1 ;  /* 0x0000000100067882 */ /* 0x000fe20000000000 */
[----:B------:R-:W-:Y:S01]  /*0550*/  UMOV UR4, 0x2 ;  /* 0x0000000200047882 */ /* 0x000fe20000000000 */
[----:B------:R-:W-:-:S04]  /*0560*/  UIADD3 UR10, UPT, UPT, -UR6, 0x100000, URZ ;  /* 0x00100000060a7890 */ /* 0x000fc8000fffe1ff */
[----:B------:R-:W-:Y:S02]  /*0570*/  USHF.L.U32 UR11, UR10, 0xb, URZ ;  /* 0x0000000b0a0b7899 */ /* 0x000fe400080006ff */
[----:B------:R-:W-:Y:S02]  /*0580*/  USHF.L.U32 UR10, UR10, 0x1, URZ ;  /* 0x000000010a0a7899 */ /* 0x000fe400080006ff */
[----:B------:R-:W-:-:S04]  /*0590*/  UIADD3 UR12, UPT, UPT, -UR4, 0x100000, URZ ;  /* 0x00100000040c7890 */ /* 0x000fc8000fffe1ff */
[----:B------:R-:W-:Y:S02]  /*05a0*/  USHF.L.U32 UR13, UR12, 0xb, URZ ;  /* 0x0000000b0c0d7899 */ /* 0x000fe400080006ff */
[----:B------:R-:W-:Y:S01]  /*05b0*/  USHF.L.U32 UR12, UR12, 0x1, URZ ;  /* 0x000000010c0c7899 */ /* 0x000fe200080006ff */
[----:B------:R-:W-:Y:S01]  /*05c0*/  ELECT P0, URZ, PT ;  /* 0x0000000000ff782f */ /* 0x000fe20003800000 */
[----:B-1----:R-:W-:Y:S01]  /*05d0*/  ULEA UR8, UR8, UR9, 0x18 ;  /* 0x0000000908087291 */ /* 0x002fe2000f8ec0ff */
[----:B------:R-:W1:Y:S11]  /*05e0*/  FENCE.VIEW.ASYNC.S ;  /* 0x00000000000073c6 */ /* 0x000e760000000000 */
[----:B-1----:R1:W2:Y:S01]  /*05f0*/  SYNCS.EXCH.64 URZ, [UR8], UR10 ;  /* 0x0000000a08ff75b2 */ /* 0x0022a20008000100 */
[----:B------:R1:W3:Y:S01]  /*0600*/  SYNCS.EXCH.64 URZ, [UR8+0x10], UR12 ;  /* 0x0000100c08ff75b2 */ /* 0x0002e20008000100 */
[----:B------:R1:W4:Y:S01]  /*0610*/  SYNCS.EXCH.64 URZ, [UR8+0x8], UR10 ;  /* 0x0000080a08ff75b2 */ /* 0x0003220008000100 */
[----:B------:R1:W1:Y:S01]  /*0620*/  SYNCS.EXCH.64 URZ, [UR8+0x18], UR12 ;  /* 0x0000180c08ff75b2 */ /* 0x0002620008000100 */
[----:B------:R-:W-:Y:S01]  /*0630*/  NOP ;  /* 0x0000000000007918 */ /* 0x000fe20000000000 */
.L_x_9:
[----:B------:R-:W2:Y:S01]  /*0640*/  SHFL.IDX PT, R2, R92, RZ, 0x1f ;  /* 0x00001fff5c027589 */ /* 0x000ea200000e0000 */
[----:B------:R-:W-:Y:S01]  /*0650*/  NOP ;  /* 0x0000000000007918 */ /* 0x000fe20000000000 */
[----:B--2---:R-:W-:-:S13]  /*0660*/  ISETP.NE.AND P0, PT, R2, 0x1, PT ;  /* 0x000000010200780c */ /* 0x004fda0003f05270 */
[----:B------:R-:W-:Y:S05]  /*0670*/  @P0 BRA `(.L_x_10) ;  /* 0x0000000000580947 */ /* 0x000fea0003800000 */
[----:B-1----:R-:W1:Y:S01]  /*0680*/  S2UR UR8, SR_CgaCtaId ;  /* 0x00000000000879c3 */ /* 0x002e620000008800 */
        /* <DEDUP_REMOVED lines=12> */
[----:B-1----:R2:W1:Y:S01]  /*0750*/  SYNCS.EXCH.64 URZ, [UR8+0x20], UR10 ;  /* 0x0000200a08ff75b2 */ /* 0x0024620008000100 */
[----:B------:R2:W1:Y:S01]  /*0760*/  SYNCS.EXCH.64 URZ, [UR8+0x40], UR12 ;  /* 0x0000400c08ff75b2 */ /* 0x0004620008000100 */
[----:B------:R2:W1:Y:S01]  /*0770*/  SYNCS.EXCH.64 URZ, [UR8+0x28], UR10 ;  /* 0x0000280a08ff75b2 */ /* 0x0004620008000100 */
[----:B------:R2:W1:Y:S01]  /*0780*/  SYNCS.EXCH.64 URZ, [UR8+0x48], UR12 ;  /* 0x0000480c08ff75b2 */ /* 0x0004620008000100 */
[----:B------:R2:W1:Y:S01]  /*0790*/  SYNCS.EXCH.64 URZ, [UR8+0x30], UR10 ;  /* 0x0000300a08ff75b2 */ /* 0x0004620008000100 */
[----:B------:R2:W1:Y:S01]  /*07a0*/  SYNCS.EXCH.64 URZ, [UR8+0x50], UR12 ;  /* 0x0000500c08ff75b2 */ /* 0x0004620008000100 */
[----:B------:R2:W1:Y:S01]  /*07b0*/  SYNCS.EXCH.64 URZ, [UR8+0x38], UR10 ;  /* 0x0000380a08ff75b2 */ /* 0x0004620008000100 */
[----:B------:R2:W1:Y:S02]  /*07c0*/  SYNCS.EXCH.64 URZ, [UR8+0x58], UR12 ;  /* 0x0000580c08ff75b2 */ /* 0x0004640008000100 */
[----:B--2---:R-:W-:Y:S01]  /*07d0*/  NOP ;  /* 0x0000000000007918 */ /* 0x004fe20000000000 */
.L_x_10:
[----:B------:R-:W2:Y:S01]  /*07e0*/  SHFL.IDX PT, R2, R92, RZ, 0x1f ;  /* 0x00001fff5c027589 */ /* 0x000ea200000e0000 */
[----:B------:R-:W-:Y:S01]  /*07f0*/  NOP ;  /* 0x0000000000007918 */ /* 0x000fe20000000000 */
[----:B--2---:R-:W-:-:S13]  /*0800*/  ISETP.NE.AND P0, PT, R2, 0x3, PT ;  /* 0x000000030200780c */ /* 0x004fda0003f05270 */
[----:B------:R-:W-:Y:S05]  /*0810*/  @P0 BRA `(.L_x_11) ;  /* 0x0000000000300947 */ /* 0x000fea0003800000 */
[----:B------:R-:W2:Y:S01]  /*0820*/  S2UR UR6, SR_CgaCtaId ;  /* 0x00000000000679c3 */ /* 0x000ea20000008800 */
[----:B-1----:R-:W-:Y:S01]  /*0830*/  UMOV UR8, 0x400 ;  /* 0x0000040000087882 */ /* 0x002fe20000000000 */
[----:B------:R-:W-:Y:S01]  /*0840*/  UMOV UR4, 0x20 ;  /* 0x0000002000047882 */ /* 0x000fe20000000000 */
[----:B------:R-:W-:Y:S01]  /*0850*/  ELECT P0, URZ, PT ;  /* 0x0000000000ff782f */ /* 0x000fe20003800000 */
[----:B--2---:R-:W-:Y:S02]  /*0860*/  ULEA UR6, UR6, UR8, 0x18 ;  /* 0x0000000806067291 */ /* 0x004fe4000f8ec0ff */
[----:B------:R-:W-:-:S04]  /*0870*/  UIADD3 UR8, UPT, UPT, -UR4, 0x100000, URZ ;  /* 0x0010000004087890 */ /* 0x000fc8000fffe1ff */
[----:B------:R-:W-:Y:S02]  /*0880*/  USHF.L.U32 UR9, UR8, 0xb, URZ ;  /* 0x0000000b08097899 */ /* 0x000fe400080006ff */
[----:B------:R-:W-:Y:S01]  /*0890*/  USHF.L.U32 UR8, UR8, 0x1, URZ ;  /* 0x0000000108087899 */ /* 0x000fe200080006ff */
[----:B------:R-:W1:Y:S11]  /*08a0*/  FENCE.VIEW.ASYNC.S ;  /* 0x00000000000073c6 */ /* 0x000e760000000000 */
[----:B-1----:R2:W1:Y:S01]  /*08b0*/  SYNCS.EXCH.64 URZ, [UR6+0x60], UR8 ;  /* 0x0000600806ff75b2 */ /* 0x0024620008000100 */
[----:B------:R2:W1:Y:S02]  /*08c0*/  SYNCS.EXCH.64 URZ, [UR6+0x68], UR8 ;  /* 0x0000680806ff75b2 */ /* 0x0004640008000100 */
[----:B--2---:R-:W-:Y:S01]  /*08d0*/  NOP ;  /* 0x0000000000007918 */ /* 0x004fe20000000000 */
.L_x_11:
[----:B------:R-:W2:Y:S01]  /*08e0*/  SHFL.IDX PT, R2, R92, RZ, 0x1f ;  /* 0x00001fff5c027589 */ /* 0x000ea200000e0000 */
[----:B------:R-:W-:Y:S01]  /*08f0*/  NOP ;  /* 0x0000000000007918 */ /* 0x000fe20000000000 */
[----:B--2---:R-:W-:-:S13]  /*0900*/  ISETP.NE.AND P0, PT, R2, 0x4, PT ;  /* 0x000000040200780c */ /* 0x004fda0003f05270 */
[----:B------:R-:W-:Y:S05]  /*0910*/  @P0 BRA `(.L_x_12) ;  /* 0x00000000004c0947 */ /* 0x000fea0003800000 */
[----:B------:R-:W2:Y:S01]  /*0920*/  S2UR UR6, SR_CgaCtaId ;  /* 0x00000000000679c3 */ /* 0x000ea20000008800 */
[----:B------:R-:W-:Y:S01]  /*0930*/  UMOV UR9, 0x1e0 ;  /* 0x000001e000097882 */ /* 0x000fe20000000000 */
[----:B-1----:R-:W-:Y:S01]  /*0940*/  UMOV UR8, 0x400 ;  /* 0x0000040000087882 */ /* 0x002fe20000000000 */
[----:B------:R-:W-:Y:S01]  /*0950*/  USEL UR9, UR9, 0x1a0, UP4 ;  /* 0x000001a009097887 */ /* 0x000fe2000a000000 */
[----:B------:R-:W-:Y:S01]  /*0960*/  UMOV UR4, 0x1 ;  /* 0x0000000100047882 */ /* 0x000fe20000000000 */
[----:B------:R-:W-:Y:S01]  /*0970*/  ELECT P0, URZ, PT ;  /* 0x0000000000ff782f */ /* 0x000fe20003800000 */
[----:B------:R-:W-:-:S04]  /*0980*/  UIADD3 UR10, UPT, UPT, -UR4, 0x100000, URZ ;  /* 0x00100000040a7890 */ /* 0x000fc8000fffe1ff */
[----:B------:R-:W-:Y:S02]  /*0990*/  USHF.L.U32 UR11, UR10, 0xb, URZ ;  /* 0x0000000b0a0b7899 */ /* 0x000fe400080006ff */
[----:B------:R-:W-:Y:S02]  /*09a0*/  USHF.L.U32 UR10, UR10, 0x1, URZ ;  /* 0x000000010a0a7899 */ /* 0x000fe400080006ff */
[----:B--2---:R-:W-:Y:S02]  /*09b0*/  ULEA UR6, UR6, UR8, 0x18 ;  /* 0x0000000806067291 */ /* 0x004fe4000f8ec0ff */
[----:B------:R-:W-:-:S04]  /*09c0*/  UIADD3 UR8, UPT, UPT, -UR9, 0x100000, URZ ;  /* 0x0010000009087890 */ /* 0x000fc8000fffe1ff */
[----:B------:R-:W-:Y:S02]  /*09d0*/  USHF.L.U32 UR9, UR8, 0xb, URZ ;  /* 0x0000000b08097899 */ /* 0x000fe400080006ff */
[----:B------:R-:W-:Y:S01]  /*09e0*/  USHF.L.U32 UR8, UR8, 0x1, URZ ;  /* 0x0000000108087899 */ /* 0x000fe200080006ff */
[----:B------:R-:W1:Y:S03]  /*09f0*/  FENCE.VIEW.ASYNC.S ;  /* 0x00000000000073c6 */ /* 0x000e660000000000 */
[----:B-1----:R2:W1:Y:S08]  /*0a00*/  SYNCS.EXCH.64 URZ, [UR6+0x70], UR10 ;  /* 0x0000700a06ff75b2 */ /* 0x0024700008000100 */
[----:B------:R2:W1:Y:S01]  /*0a10*/  SYNCS.EXCH.64 URZ, [UR6+0x80], UR8 ;  /* 0x0000800806ff75b2 */ /* 0x0004620008000100 */
[----:B------:R2:W1:Y:S01]  /*0a20*/  SYNCS.EXCH.64 URZ, [UR6+0x78], UR10 ;  /* 0x0000780a06ff75b2 */ /* 0x0004620008000100 */
[----:B------:R2:W1:Y:S02]  /*0a30*/  SYNCS.EXCH.64 URZ, [UR6+0x88], UR8 ;  /* 0x0000880806ff75b2 */ /* 0x0004640008000100 */
[----:B--2---:R-:W-:Y:S01]  /*0a40*/  NOP ;  /* 0x0000000000007918 */ /* 0x004fe20000000000 */
.L_x_12:
        /* <DEDUP_REMOVED lines=26> */
.L_x_13:
[----:B------:R-:W2:Y:S01]  /*0bf0*/  SHFL.IDX PT, R2, R92, RZ, 0x1f ;  /* 0x00001fff5c027589 */ /* 0x000ea200000e0000 */
[----:B------:R-:W1:Y:S01]  /*0c00*/  S2UR UR37, SR_CgaCtaId ;  /* 0x00000000002579c3 */ /* 0x000e620000008800 */
[----:B------:R-:W-:Y:S01]  /*0c10*/  NOP ;  /* 0x0000000000007918 */ /* 0x000fe20000000000 */
[----:B--2---:R-:W-:-:S13]  /*0c20*/  ISETP.NE.AND P0, PT, R2, 0x3, PT ;  /* 0x000000030200780c */ /* 0x004fda0003f05270 */
[----:B-1----:R-:W-:Y:S05]  /*0c30*/  @P0 BRA `(.L_x_14) ;  /* 0x0000000000340947 */ /* 0x002fea0003800000 */
[----:B------:R-:W-:Y:S01]  /*0c40*/  UMOV UR6, 0x400 ;  /* 0x0000040000067882 */ /* 0x000fe20000000000 */
[----:B------:R-:W-:Y:S01]  /*0c50*/  UMOV UR4, 0x20 ;  /* 0x0000002000047882 */ /* 0x000fe20000000000 */
[----:B------:R-:W-:Y:S02]  /*0c60*/  ULEA UR6, UR37, UR6, 0x18 ;  /* 0x0000000625067291 */ /* 0x000fe4000f8ec0ff */
[----:B------:R-:W-:-:S04]  /*0c70*/  UIADD3 UR8, UPT, UPT, -UR4, 0x100000, URZ ;  /* 0x0010000004087890 */ /* 0x000fc8000fffe1ff */
[----:B------:R-:W-:Y:S02]  /*0c80*/  USHF.L.U32 UR9, UR8, 0xb, URZ ;  /* 0x0000000b08097899 */ /* 0x000fe400080006ff */
[----:B------:R-:W-:Y:S01]  /*0c90*/  USHF.L.U32 UR8, UR8, 0x1, URZ ;  /* 0x0000000108087899 */ /* 0x000fe200080006ff */
[----:B------:R-:W-:Y:S01]  /*0ca0*/  ELECT P0, URZ, PT ;  /* 0x0000000000ff782f */ /* 0x000fe20003800000 */
[----:B------:R-:W1:Y:S10]  /*0cb0*/  FENCE.VIEW.ASYNC.S ;  /* 0x00000000000073c6 */ /* 0x000e740000000000 */
[----:B-1----:R1:W2:Y:S01]  /*0cc0*/  SYNCS.EXCH.64 URZ, [UR6+0xd0], UR8 ;  /* 0x0000d00806ff75b2 */ /* 0x0022a20008000100 */
[----:B------:R1:W1:Y:S01]  /*0cd0*/  SYNCS.EXCH.64 URZ, [UR6+0xe0], UR8 ;  /* 0x0000e00806ff75b2 */ /* 0x0002620008000100 */
[----:B------:R1:W1:Y:S01]  /*0ce0*/  SYNCS.EXCH.64 URZ, [UR6+0xd8], UR8 ;  /* 0x0000d80806ff75b2 */ /* 0x0002620008000100 */
[----:B------:R1:W1:Y:S01]  /*0cf0*/  SYNCS.EXCH.64 URZ, [UR6+0xe8], UR8 ;  /* 0x0000e80806ff75b2 */ /* 0x0002620008000100 */
[----:B------:R-:W-:Y:S01]  /*0d00*/  NOP ;  /* 0x0000000000007918 */ /* 0x000fe20000000000 */
.L_x_14:
[----:B------:R-:W3:Y:S01]  /*0d10*/  LDCU UR4, c[0x0][0x36c] ;  /* 0x00006d80ff0477ac */ /* 0x000ee20008000800 */
[----:B------:R-:W-:Y:S01]  /*0d20*/  ISETP.NE.OR P5, PT, R0, 0x2, !P5 ;  /* 0x000000020000780c */ /* 0x000fe20006fa5670 */
[----:B------:R-:W-:Y:S01]  /*0d30*/  NOP ;  /* 0x0000000000007918 */ /* 0x000fe20000000000 */
[----:B------:R-:W-:Y:S01]  /*0d40*/  LOP3.LUT R9, R101, 0x1f, RZ, 0xc0, !PT ;  /* 0x0000001f65097812 */ /* 0x000fe200078ec0ff */
[----:B------:R-:W-:Y:S02]  /*0d50*/  UISETP.NE.AND UP3, UPT, UR5, URZ, UPT ;  /* 0x000000ff0500728c */ /* 0x000fe4000bf65270 */
[----:B---3--:R-:W-:-:S09]  /*0d60*/  UISETP.EQ.U32.AND UP0, UPT, UR4, 0x1, UPT ;  /* 0x000000010400788c */ /* 0x008fd2000bf02070 */
[----:B------:R-:W-:Y:S05]  /*0d70*/  BRA.U !UP0, `(.L_x_15) ;  /* 0x0000000108087547 */ /* 0x000fea000b800000 */
[----:B-12-4-:R-:W-:Y:S01]  /*0d80*/  UCGABAR_ARV ;  /* 0x00000000000079c7 */ /* 0x016fe20008000000 */
[----:B------:R-:W-:Y:S05]  /*0d90*/  BRA `(.L_x_16) ;  /* 0x0000000000047947 */ /* 0x000fea0003800000 */
.L_x_15:
[----:B-12-4-:R-:W-:Y:S01]  /*0da0*/  NOP ;  /* 0x0000000000007918 */ /* 0x016fe20000000000 */
.L_x_16:
[----:B------:R-:W1:Y:S01]  /*0db0*/  S2UR UR8, SR_CTAID.Y ;  /* 0x00000000000879c3 */ /* 0x000e620000002600 */
[----:B------:R-:W-:-:S05]  /*0dc0*/  CS2R.32 R87, SR_CgaSize ;  /* 0x0000000000577805 */ /* 0x000fca0000008a00 */
[----:B------:R-:W-:-:S05]  /*0dd0*/  IMAD R87, R87, -0xa0, RZ ;  /* 0xffffff6057577824 */ /* 0x000fca00078e02ff */
[----:B------:R-:W-:-:S14]  /*0de0*/  R2UR UR4, R87 ;  /* 0x00000000570472ca */ /* 0x000fdc00000e0000 */
[----:B------:R-:W2:Y:S01]  /*0df0*/  LDCU UR4, c[0x0][UR4+0x2b4] ;  /* 0x00005680040477ac */ /* 0x000ea20008000800 */
[----:B------:R-:W-:-:S05]  /*0e00*/  CS2R.32 R87, SR_CgaSize ;  /* 0x0000000000577805 */ /* 0x000fca0000008a00 */
[----:B------:R-:W-:-:S05]  /*0e10*/  IMAD R87, R87, -0xa0, RZ ;  /* 0xffffff6057577824 */ /* 0x000fca00078e02ff */
[----:B------:R-:W-:-:S14]  /*0e20*/  R2UR UR6, R87 ;  /* 0x00000000570672ca */ /* 0x000fdc00000e0000 */
[----:B------:R-:W3:Y:S01]  /*0e30*/  LDCU UR6, c[0x0][UR6+0x2b0] ;  /* 0x00005600060677ac */ /* 0x000ee20008000800 */
[----:B------:R-:W4:Y:S01]  /*0e40*/  S2UR UR9, SR_CTAID.X ;  /* 0x00000000000979c3 */ /* 0x000f220000002500 */
[----:B------:R-:W-:Y:S01]  /*0e50*/  UISETP.NE.AND UP1, UPT, UR5, 0x2, UPT ;  /* 0x000000020500788c */ /* 0x000fe2000bf25270 */
[----:B------:R-:W-:-:S05]  /*0e60*/  CS2R.32 R0, SR_CgaSize ;  /* 0x0000000000007805 */ /* 0x000fca0000008a00 */
[----:B------:R-:W-:-:S06]  /*0e70*/  IMAD R0, R0, -0xa0, RZ ;  /* 0xffffff6000007824 */ /* 0x000fcc00078e02ff */
[----:B------:R-:W3:Y:S01]  /*0e80*/  LDC R0, c[0x0][R0+0x2a4] ;  /* 0x0000a90000007b82 */ /* 0x000ee20000000800 */
[----:B-1----:R-:W-:-:S07]  /*0e90*/  I2FP.F32.U32 R86, UR8 ;  /* 0x0000000800567c45 */ /* 0x002fce0008201000 */
[----:B------:R-:W1:Y:S01]  /*0ea0*/  LDC R11, c[0x0][0xb24] ;  /* 0x0002c900ff0b7b82 */ /* 0x000e620000000800 */
[----:B------:R-:W-:Y:S01]  /*0eb0*/  MOV R20, UR8 ;  /* 0x0000000800147c02 */ /* 0x000fe20008000f00 */
[----:B--2---:R-:W-:Y:S01]  /*0ec0*/  FMUL R86, R86, UR4 ;  /* 0x0000000456567c20 */ /* 0x004fe20008400000 */
[----:B------:R-:W-:Y:S01]  /*0ed0*/  USHF.L.U32 UR4, UR37, 0xb, URZ ;  /* 0x0000000b25047899 */ /* 0x000fe200080006ff */
[----:B----4-:R-:W-:Y:S02]  /*0ee0*/  I2FP.F32.U32 R87, UR9 ;  /* 0x0000000900577c45 */ /* 0x010fe40008201000 */
[----:B------:R-:W-:-:S05]  /*0ef0*/  CS2R.32 R2, SR_CgaSize ;  /* 0x0000000000027805 */ /* 0x000fca0000008a00 */
[----:B------:R-:W-:-:S06]  /*0f00*/  IMAD R2, R2, -0xa0, RZ ;  /* 0xffffff6002027824 */ /* 0x000fcc00078e02ff */
[----:B------:R-:W2:Y:S01]  /*0f10*/  LDC R2, c[0x0][R2+0x2a0] ;  /* 0x0000a80002027b82 */ /* 0x000ea20000000800 */
[----:B------:R-:W-:Y:S01]  /*0f20*/  MOV R21, UR9 ;  /* 0x0000000900157c02 */ /* 0x000fe20008000f00 */
[----:B------:R-:W4:Y:S01]  /*0f30*/  F2I.U32.TRUNC.NTZ R86, R86 ;  /* 0x0000005600567305 */ /* 0x000f22000020f000 */
[----:B------:R-:W-:Y:S01]  /*0f40*/  ULOP3.LUT UR4, UR4, 0x800, URZ, 0xc0, !UPT ;  /* 0x0000080004047892 */ /* 0x000fe2000f8ec0ff */
[----:B---3--:R-:W-:Y:S01]  /*0f50*/  FMUL R87, R87, UR6 ;  /* 0x0000000657577c20 */ /* 0x008fe20008400000 */
[----:B------:R-:W3:Y:S03]  /*0f60*/  LDCU UR6, c[0x0][0xb30] ;  /* 0x00016600ff0677ac */ /* 0x000ee60008000800 */
[----:B------:R-:W2:Y:S02]  /*0f70*/  LDC R40, c[0x0][0xb24] ;  /* 0x0002c900ff287b82 */ /* 0x000ea40000000800 */
[----:B------:R-:W3:Y:S06]  /*0f80*/  F2I.U32.TRUNC.NTZ R87, R87 ;  /* 0x0000005700577305 */ /* 0x000eec000020f000 */
[----:B------:R-:W2:Y:S01]  /*0f90*/  S2UR UR36, SR_CTAID.Z ;  /* 0x00000000002479c3 */ /* 0x000ea20000002700 */
[----:B----4-:R-:W-:Y:S01]  /*0fa0*/  IMAD.MOV R86, RZ, RZ, -R86 ;  /* 0x000000ffff567224 */ /* 0x010fe200078e0a56 */
[----:B-1----:R-:W-:-:S03]  /*0fb0*/  ISETP.GE.AND P0, PT, R11, 0x1, PT ;  /* 0x000000010b00780c */ /* 0x002fc60003f06270 */
[----:B------:R-:W-:Y:S01]  /*0fc0*/  IMAD R86, R0, R86, UR8 ;  /* 0x0000000800567e24 */ /* 0x000fe2000f8e0256 */
[----:B------:R-:W-:Y:S01]  /*0fd0*/  PRMT R0, RZ, 0x7610, R0 ;  /* 0x00007610ff007816 */ /* 0x000fe20000000000 */
[----:B---3--:R-:W-:Y:S01]  /*0fe0*/  UISETP.NE.AND UP2, UPT, UR6, 0x1, UPT ;  /* 0x000000010600788c */ /* 0x008fe2000bf45270 */
[----:B------:R-:W-:-:S04]  /*0ff0*/  IMAD.MOV R87, RZ, RZ, -R87 ;  /* 0x000000ffff577224 */ /* 0x000fc800078e0a57 */
[----:B--2---:R-:W-:Y:S01]  /*1000*/  IMAD R87, R2, R87, UR9 ;  /* 0x0000000902577e24 */ /* 0x004fe2000f8e0257 */
[----:B------:R-:W-:Y:S06]  /*1010*/  BRA.U UP3, `(.L_x_17) ;  /* 0x0000000103207547 */ /* 0x000fec000b800000 */
[C---:B------:R-:W-:Y:S02]  /*1020*/  ISETP.NE.AND P2, PT, R86.reuse, 0x1, PT ;  /* 0x000000015600780c */ /* 0x040fe40003f45270 */
[----:B------:R-:W-:Y:S02]  /*1030*/  ISETP.NE.AND P1, PT, R86, RZ, PT ;  /* 0x000000ff5600720c */ /* 0x000fe40003f25270 */
[C---:B------:R-:W-:Y:S02]  /*1040*/  ISETP.NE.AND P3, PT, R87.reuse, RZ, PT ;  /* 0x000000ff5700720c */ /* 0x040fe40003f65270 */
[----:B------:R-:W-:Y:S02]  /*1050*/  SEL R0, RZ, 0x2, P2 ;  /* 0x00000002ff007807 */ /* 0x000fe40001000000 */
[----:B------:R-:W-:Y:S02]  /*1060*/  ISETP.EQ.OR P1, PT, R87, RZ, !P1 ;  /* 0x000000ff5700720c */ /* 0x000fe40004f22670 */
[----:B------:R-:W-:-:S02]  /*1070*/  SEL R0, R0, 0x2, P3 ;  /* 0x0000000200007807 */ /* 0x000fc40001800000 */
[----:B------:R-:W-:-:S05]  /*1080*/  SEL R2, RZ, 0x1, !P1 ;  /* 0x00000001ff027807 */ /* 0x000fca0004800000 */
[----:B------:R-:W-:Y:S02]  /*1090*/  IMAD.IADD R0, R2, 0x1, R0 ;  /* 0x0000000102007824 */ /* 0x000fe400078e0200 */
.L_x_17:
[----:B------:R-:W-:Y:S05]  /*10a0*/  @!P0 BRA `(.L_x_18) ;  /* 0x0000000000b88947 */ /* 0x000fea0003800000 */
[----:B------:R-:W1:Y:S01]  /*10b0*/  LDC.64 R4, c[0x0][0xb18] ;  /* 0x0002c600ff047b82 */ /* 0x000e620000000a00 */
[----:B------:R-:W-:-:S07]  /*10c0*/  ISETP.NE.AND P0, PT, R11, 0x1, PT ;  /* 0x000000010b00780c */ /* 0x000fce0003f05270 */
[----:B------:R-:W2:Y:S08]  /*10d0*/  LDC R10, c[0x0][0xb0c] ;  /* 0x0002c300ff0a7b82 */ /* 0x000eb00000000800 */
[----:B------:R-:W3:Y:S08]  /*10e0*/  LDC R13, c[0x0][0x370] ;  /* 0x0000dc00ff0d7b82 */ /* 0x000ef00000000800 */
[----:B------:R-:W4:Y:S01]  /*10f0*/  LDC R12, c[0x0][0x374] ;  /* 0x0000dd00ff0c7b82 */ /* 0x000f220000000800 */
[----:B-1----:R-:W-:-:S07]  /*1100*/  ISETP.NE.AND P1, PT, R4, 0x1, PT ;  /* 0x000000010400780c */ /* 0x002fce0003f25270 */
[----:B------:R-:W3:Y:S01]  /*1110*/  LDC.64 R6, c[0x0][0xb10] ;  /* 0x0002c400ff067b82 */ /* 0x000ee20000000a00 */
[----:B--2---:R-:W-:-:S07]  /*1120*/  ISETP.NE.AND P2, PT, R10, 0x1, PT ;  /* 0x000000010a00780c */ /* 0x004fce0003f45270 */
[----:B------:R-:W1:Y:S08]  /*1130*/  LDC R8, c[0x0][0xb20] ;  /* 0x0002c800ff087b82 */ /* 0x000e700000000800 */
[----:B------:R-:W2:Y:S01]  /*1140*/  LDC.64 R2, c[0x0][0xb28] ;  /* 0x0002ca00ff027b82 */ /* 0x000ea20000000a00 */
[----:B----4-:R-:W-:-:S04]  /*1150*/  IMAD.HI.U32 R14, R12, R5, RZ ;  /* 0x000000050c0e7227 */ /* 0x010fc800078e00ff */
[----:B------:R-:W-:-:S04]  /*1160*/  IMAD.HI.U32 R5, R20, R5, RZ ;  /* 0x0000000514057227 */ /* 0x000fc800078e00ff */
[----:B---3--:R-:W-:-:S05]  /*1170*/  IMAD.HI.U32 R15, R13, R6, RZ ;  /* 0x000000060d0f7227 */ /* 0x008fca00078e00ff */
[-C--:B------:R-:W-:Y:S01]  /*1180*/  @P2 SHF.R.U32.HI R13, RZ, R7.reuse, R15 ;  /* 0x00000007ff0d2219 */ /* 0x080fe2000001160f */
[C---:B------:R-:W-:Y:S01]  /*1190*/  IMAD.HI.U32 R15, R21.reuse, R6, RZ ;  /* 0x00000006150f7227 */ /* 0x040fe200078e00ff */
[-C--:B-1----:R-:W-:Y:S02]  /*11a0*/  @P1 SHF.R.U32.HI R12, RZ, R8.reuse, R14 ;  /* 0x00000008ff0c1219 */ /* 0x082fe4000001160e */
[----:B------:R-:W-:Y:S02]  /*11b0*/  SHF.R.U32.HI R5, RZ, R8, R5 ;  /* 0x00000008ff057219 */ /* 0x000fe40000011605 */
[----:B------:R-:W-:Y:S02]  /*11c0*/  SHF.R.U32.HI R15, RZ, R7, R15 ;  /* 0x00000007ff0f7219 */ /* 0x000fe4000001160f */
[----:B------:R-:W-:Y:S01]  /*11d0*/  SEL R5, R20, R5, !P1 ;  /* 0x0000000514057207 */ /* 0x000fe20004800000 */
[----:B--2---:R-:W-:Y:S01]  /*11e0*/  IMAD.HI.U32 R14, R12, R2, RZ ;  /* 0x000000020c0e7227 */ /* 0x004fe200078e00ff */
[----:B------:R-:W-:-:S03]  /*11f0*/  SEL R15, R21, R15, !P2 ;  /* 0x0000000f150f7207 */ /* 0x000fc60005000000 */
[----:B------:R-:W-:Y:S01]  /*1200*/  IMAD.HI.U32 R6, R13, R2, RZ ;  /* 0x000000020d067227 */ /* 0x000fe200078e00ff */
[----:B------:R-:W-:-:S04]  /*1210*/  @P0 SHF.R.U32.HI R12, RZ, R3, R14 ;  /* 0x00000003ff0c0219 */ /* 0x000fc8000001160e */
[----:B------:R-:W-:Y:S01]  /*1220*/  @P0 SHF.R.U32.HI R13, RZ, R3, R6 ;  /* 0x00000003ff0d0219 */ /* 0x000fe20000011606 */
[----:B------:R-:W-:-:S04]  /*1230*/  IMAD R12, R12, R11, RZ ;  /* 0x0000000b0c0c7224 */ /* 0x000fc800078e02ff */
[----:B------:R-:W-:Y:S01]  /*1240*/  IMAD R6, R13, R11, RZ ;  /* 0x0000000b0d067224 */ /* 0x000fe200078e02ff */
[----:B------:R-:W-:-:S04]  /*1250*/  ISETP.GE.AND P1, PT, R5, R12, PT ;  /* 0x0000000c0500720c */ /* 0x000fc80003f26270 */
[----:B------:R-:W-:Y:S01]  /*1260*/  ISETP.GE.OR P1, PT, R15, R6, P1 ;  /* 0x000000060f00720c */ /* 0x000fe20000f26670 */
[----:B------:R-:W-:-:S05]  /*1270*/  IMAD.HI.U32 R6, R5, R2, RZ ;  /* 0x0000000205067227 */ /* 0x000fca00078e00ff */
[----:B------:R-:W-:-:S04]  /*1280*/  SHF.R.U32.HI R6, RZ, R3, R6 ;  /* 0x00000003ff067219 */ /* 0x000fc80000011606 */
[----:B------:R-:W-:-:S03]  /*1290*/  SEL R6, R5, R6, !P0 ;  /* 0x0000000605067207 */ /* 0x000fc60004000000 */
[----:B------:R-:W-:Y:S01]  /*12a0*/  @!P1 IMAD.HI.U32 R7, R15, R2, RZ ;  /* 0x000000020f079227 */ /* 0x000fe200078e00ff */
[----:B------:R-:W-:-:S04]  /*12b0*/  IADD3 R2, PT, PT, -R6, RZ, RZ ;  /* 0x000000ff06027210 */ /* 0x000fc80007ffe1ff */
[----:B------:R-:W-:Y:S01]  /*12c0*/  @!P1 SHF.R.U32.HI R3, RZ, R3, R7 ;  /* 0x00000003ff039219 */ /* 0x000fe20000011607 */
[----:B------:R-:W-:Y:S01]  /*12d0*/  IMAD R2, R11, R2, R5 ;  /* 0x000000020b027224 */ /* 0x000fe200078e0205 */
[----:B------:R-:W-:Y:S02]  /*12e0*/  IADD3 R7, PT, PT, -R5, RZ, RZ ;  /* 0x000000ff05077210 */ /* 0x000fe40007ffe1ff */
[----:B------:R-:W-:-:S03]  /*12f0*/  @!P1 SEL R3, R15, R3, !P0 ;  /* 0x000000030f039207 */ /* 0x000fc60004000000 */
[----:B------:R-:W-:Y:S02]  /*1300*/  IMAD R7, R4, R7, R20 ;  /* 0x0000000704077224 */ /* 0x000fe400078e0214 */
[--C-:B------:R-:W-:Y:S02]  /*1310*/  @!P1 IMAD.IADD R6, R6, 0x1, -R3.reuse ;  /* 0x0000000106069824 */ /* 0x100fe400078e0a03 */
[----:B------:R-:W-:Y:S01]  /*1320*/  @!P1 IMAD R3, R2, R13, R3 ;  /* 0x0000000d02039224 */ /* 0x000fe200078e0203 */
[----:B------:R-:W-:Y:S01]  /*1330*/  IADD3 R2, PT, PT, -R15, RZ, RZ ;  /* 0x000000ff0f027210 */ /* 0x000fe20007ffe1ff */
[----:B------:R-:W-:Y:S02]  /*1340*/  @!P1 IMAD R5, R6, R11, R15 ;  /* 0x0000000b06059224 */ /* 0x000fe400078e020f */
[----:B------:R-:W-:Y:S02]  /*1350*/  @!P1 IMAD.MOV.U32 R15, RZ, RZ, R3 ;  /* 0x000000ffff0f9224 */ /* 0x000fe400078e0003 */
[----:B------:R-:W-:-:S02]  /*1360*/  IMAD R2, R10, R2, R21 ;  /* 0x000000020a027224 */ /* 0x000fc400078e0215 */
[----:B------:R-:W-:Y:S02]  /*1370*/  IMAD R20, R5, R4, R7 ;  /* 0x0000000405147224 */ /* 0x000fe400078e0207 */
[----:B------:R-:W-:Y:S02]  /*1380*/  IMAD R21, R15, R10, R2 ;  /* 0x0000000a0f157224 */ /* 0x000fe400078e0202 */
.L_x_18:
[----:B------:R-:W-:Y:S05]  /*1390*/  BRA.U UP2, `(.L_x_19) ;  /* 0x0000000102407547 */ /* 0x000fea000b800000 */
[----:B------:R-:W1:Y:S08]  /*13a0*/  LDC.64 R4, c[0x0][0xb10] ;  /* 0x0002c400ff047b82 */ /* 0x000e700000000a00 */
[----:B------:R-:W2:Y:S08]  /*13b0*/  LDC.64 R2, c[0x0][0xb18] ;  /* 0x0002c600ff027b82 */ /* 0x000eb00000000a00 */
[----:B------:R-:W3:Y:S08]  /*13c0*/  LDC R6, c[0x0][0xb20] ;  /* 0x0002c800ff067b82 */ /* 0x000ef00000000800 */
[----:B------:R-:W4:Y:S01]  /*13d0*/  LDC R7, c[0x0][0xb0c] ;  /* 0x0002c300ff077b82 */ /* 0x000f220000000800 */
[----:B-1----:R-:W-:-:S05]  /*13e0*/  IMAD.HI.U32 R4, R21, R4, RZ ;  /* 0x0000000415047227 */ /* 0x002fca00078e00ff */
[----:B------:R-:W-:Y:S01]  /*13f0*/  SHF.R.U32.HI R4, RZ, R5, R4 ;  /* 0x00000005ff047219 */ /* 0x000fe20000011604 */
[----:B--2---:R-:W-:Y:S01]  /*1400*/  IMAD.HI.U32 R3, R20, R3, RZ ;  /* 0x0000000314037227 */ /* 0x004fe200078e00ff */
[----:B------:R-:W-:-:S04]  /*1410*/  ISETP.NE.AND P0, PT, R2, 0x1, PT ;  /* 0x000000010200780c */ /* 0x000fc80003f05270 */
[----:B---3--:R-:W-:-:S04]  /*1420*/  SHF.R.U32.HI R3, RZ, R6, R3 ;  /* 0x00000006ff037219 */ /* 0x008fc80000011603 */
[----:B------:R-:W-:Y:S02]  /*1430*/  SEL R3, R20, R3, !P0 ;  /* 0x0000000314037207 */ /* 0x000fe40004000000 */
[----:B----4-:R-:W-:-:S04]  /*1440*/  ISETP.NE.AND P1, PT, R7, 0x1, PT ;  /* 0x000000010700780c */ /* 0x010fc80003f25270 */
[----:B------:R-:W-:-:S05]  /*1450*/  SEL R4, R21, R4, !P1 ;  /* 0x0000000415047207 */ /* 0x000fca0004800000 */
[----:B------:R-:W-:Y:S02]  /*1460*/  IMAD.IADD R5, R3, 0x1, -R4 ;  /* 0x0000000103057824 */ /* 0x000fe400078e0a04 */
[----:B------:R-:W-:Y:S02]  /*1470*/  IMAD.IADD R3, R4, 0x1, -R3 ;  /* 0x0000000104037824 */ /* 0x000fe400078e0a03 */
[----:B------:R-:W-:Y:S02]  /*1480*/  IMAD R21, R5, R7, R21 ;  /* 0x0000000705157224 */ /* 0x000fe400078e0215 */
[----:B------:R-:W-:Y:S02]  /*1490*/  IMAD R20, R3, R2, R20 ;  /* 0x0000000203147224 */ /* 0x000fe400078e0214 */
.L_x_19:
[----:B------:R-:W-:Y:S05]  /*14a0*/  BRA.U !UP0, `(.L_x_20) ;  /* 0x00000001080c7547 */ /* 0x000fea000b800000 */
[----:B------:R-:W-:Y:S01]  /*14b0*/  UCGABAR_WAIT ;  /* 0x0000000000007dc7 */ /* 0x000fe20008000000 */
[----:B------:R-:W-:Y:S01]  /*14c0*/  CCTL.IVALL ;  /* 0x00000000ff00798f */ /* 0x000fe20002000000 */
[----:B------:R-:W-:Y:S05]  /*14d0*/  BRA `(.L_x_21) ;  /* 0x0000000000047947 */ /* 0x000fea0003800000 */
.L_x_20:
[----:B------:R-:W-:Y:S06]  /*14e0*/  BAR.SYNC.DEFER_BLOCKING 0x0 ;  /* 0x0000000000007b1d */ /* 0x000fec0000010000 */
.L_x_21:
[----:B------:R-:W-:Y:S05]  /*14f0*/  BRA.U UP1, `(.L_x_22) ;  /* 0x0000001101ac7547 */ /* 0x000fea000b800000 */
[----:B------:R-:W1:Y:S01]  /*1500*/  LDCU UR15, c[0x0][0x38c] ;  /* 0x00007180ff0f77ac */ /* 0x000e620008000800 */
[----:B------:R-:W2:Y:S01]  /*1510*/  LDC R8, c[0x0][0x370] ;  /* 0x0000dc00ff087b82 */ /* 0x000ea20000000800 */
[----:B------:R-:W-:Y:S01]  /*1520*/  PLOP3.LUT P1, PT, PT, PT, UP4, 0x80, 0x8 ;  /* 0x000000000008781c */ /* 0x000fe20003f2f048 */
[----:B------:R-:W-:Y:S01]  /*1530*/  IMAD.MOV.U32 R15, RZ, RZ, 0x1 ;  /* 0x00000001ff0f7424 */ /* 0x000fe200078e00ff */
[----:B------:R-:W-:Y:S01]  /*1540*/  ISETP.EQ.OR P4, PT, R9, RZ, P5 ;  /* 0x000000ff0900720c */ /* 0x000fe20002f82670 */
[----:B------:R-:W-:Y:S01]  /*1550*/  IMAD.MOV.U32 R14, RZ, RZ, RZ ;  /* 0x000000ffff0e7224 */ /* 0x000fe200078e00ff */
[----:B------:R-:W-:Y:S02]  /*1560*/  PLOP3.LUT P1, PT, P1, PT, PT, 0x8, 0x80 ;  /* 0x000000000080781c */ /* 0x000fe40000f2e170 */
[----:B------:R-:W-:Y:S01]  /*1570*/  CS2R R12, SRZ ;  /* 0x00000000000c7805 */ /* 0x000fe2000001ff00 */
[----:B------:R-:W-:Y:S01]  /*1580*/  IMAD.MOV.U32 R11, RZ, RZ, 0x1 ;  /* 0x00000001ff0b7424 */ /* 0x000fe200078e00ff */
[----:B------:R-:W3:Y:S01]  /*1590*/  LDC R0, c[0x0][0x374] ;  /* 0x0000dd00ff007b82 */ /* 0x000ee20000000800 */
[----:B------:R-:W4:Y:S01]  /*15a0*/  LDCU.64 UR30, c[0x0][0x348] ;  /* 0x00006900ff1e77ac */ /* 0x000f220008000a00 */
[----:B------:R-:W-:Y:S01]  /*15b0*/  UMOV UR13, URZ ;  /* 0x000000ff000d7c82 */ /* 0x000fe20008000000 */
[----:B-1----:R-:W-:-:S04]  /*15c0*/  UIADD3 UR6, UPT, UPT, UR15, 0x3f, URZ ;  /* 0x0000003f0f067890 */ /* 0x002fc8000fffe0ff */
[----:B------:R-:W-:-:S04]  /*15d0*/  USHF.R.S32.HI UR22, URZ, 0x1f, UR6 ;  /* 0x0000001fff167899 */ /* 0x000fc80008011406 */
[----:B------:R-:W-:Y:S02]  /*15e0*/  ULEA.HI UR22, UR22, UR6, URZ, 0x6 ;  /* 0x0000000616167291 */ /* 0x000fe4000f8f30ff */
[----:B------:R-:W-:Y:S02]  /*15f0*/  UIADD3 UR6, UPT, UPT, UR15, -0x1, URZ ;  /* 0xffffffff0f067890 */ /* 0x000fe4000fffe0ff */
[----:B------:R-:W-:Y:S02]  /*1600*/  USHF.R.S32.HI UR22, URZ, 0x6, UR22 ;  /* 0x00000006ff167899 */ /* 0x000fe40008011416 */
[----:B------:R-:W-:Y:S02]  /*1610*/  UISETP.GE.U32.AND UP1, UPT, UR6, -0x7f, UPT ;  /* 0xffffff810600788c */ /* 0x000fe4000bf26070 */
[----:B------:R-:W-:Y:S02]  /*1620*/  UISETP.LT.U32.AND UP0, UPT, UR22, 0x2, UPT ;  /* 0x000000021600788c */ /* 0x000fe4000bf01070 */
[----:B------:R-:W-:-:S02]  /*1630*/  UIADD3 UR15, UPT, UPT, UR15, 0x7e, URZ ;  /* 0x0000007e0f0f7890 */ /* 0x000fc4000fffe0ff */
[----:B------:R-:W-:Y:S02]  /*1640*/  USEL UR21, UR22, 0x2, UP0 ;  /* 0x0000000216157887 */ /* 0x000fe40008000000 */
[----:B------:R-:W-:Y:S02]  /*1650*/  UISETP.NE.AND UP0, UPT, UR5, URZ, UPT ;  /* 0x000000ff0500728c */ /* 0x000fe4000bf05270 */
[----:B------:R-:W-:Y:S02]  /*1660*/  UIADD3 UR6, UPT, UPT, UR21, -0x1, URZ ;  /* 0xffffffff15067890 */ /* 0x000fe4000fffe0ff */
[----:B------:R-:W-:Y:S02]  /*1670*/  @UP1 UIADD3 UR6, UPT, UPT, UR21, URZ, URZ ;  /* 0x000000ff15061290 */ /* 0x000fe4000fffe0ff */
[----:B------:R-:W-:Y:S02]  /*1680*/  USEL UR7, UR7, 0x2, UP0 ;  /* 0x0000000207077887 */ /* 0x000fe40008000000 */
[----:B------:R-:W-:-:S02]  /*1690*/  UIADD3 UR14, UPT, UPT, UR22, -UR21, URZ ;  /* 0x80000015160e7290 */ /* 0x000fc4000fffe0ff */
[----:B--2-4-:R-:W-:-:S12]  /*16a0*/  UIADD3 UR6, UPT, UPT, UR6, 0x1, URZ ;  /* 0x0000000106067890 */ /* 0x014fd8000fffe0ff */
.L_x_42:
[----:B------:R-:W-:Y:S01]  /*16b0*/  UISETP.NE.AND UP0, UPT, UR37, URZ, UPT ;  /* 0x000000ff2500728c */ /* 0x000fe2000bf05270 */
[----:B------:R-:W1:Y:S08]  /*16c0*/  S2UR UR37, SR_CgaCtaId ;  /* 0x00000000002579c3 */ /* 0x000e700000008800 */
[----:B------:R-:W-:Y:S05]  /*16d0*/  BRA.U UP0, `(.L_x_23) ;  /* 0x0000000100347547 */ /* 0x000fea000b800000 */
[----:B------:R-:W2:Y:S01]  /*16e0*/  S2R R2, SR_CgaCtaId ;  /* 0x0000000000027919 */ /* 0x000ea20000008800 */
[----:B------:R-:W-:-:S04]  /*16f0*/  MOV R3, 0x400 ;  /* 0x0000040000037802 */ /* 0x000fc80000000f00 */
[----:B--2---:R-:W-:Y:S02]  /*1700*/  LEA R2, R2, R3, 0x18 ;  /* 0x0000000302027211 */ /* 0x004fe400078ec0ff */
[----:B------:R-:W-:-:S03]  /*1710*/  SHF.L.U32 R3, R11, 0x1f, RZ ;  /* 0x0000001f0b037819 */ /* 0x000fc600000006ff */
[----:B------:R-:W-:-:S04]  /*1720*/  IMAD R2, R12, 0x8, R2 ;  /* 0x000000080c027824 */ /* 0x000fc800078e0202 */
[----:B------:R-:W2:Y:S02]  /*1730*/  SYNCS.PHASECHK.TRANS64.TRYWAIT P0, [R2+URZ+0xe0], R3 ;  /* 0x0000e003020075a7 */ /* 0x000ea400080011ff */
[----:B--2---:R-:W-:Y:S05]  /*1740*/  @!P0 BRA `(.L_x_24) ;  /* 0x0000007400f88947 */ /* 0x004fea0003800000 */
.L_x_136:
[----:B------:R-:W-:Y:S01]  /*1750*/  VIADD R12, R12, 0x1 ;  /* 0x000000010c0c7836 */ /* 0x000fe20000000000 */
[----:B------:R2:W-:Y:S04]  /*1760*/  SYNCS.ARRIVE.TRANS64.A1T0 RZ, [R2+URZ+0xd0], RZ ;  /* 0x0000d0ff02ff79a7 */ /* 0x0005e800081000ff */
[----:B------:R-:W-:-:S04]  /*1770*/  ISETP.NE.AND P0, PT, R12, 0x2, PT ;  /* 0x000000020c00780c */ /* 0x000fc80003f05270 */
[----:B------:R-:W-:Y:S02]  /*1780*/  SEL R12, R12, RZ, P0 ;  /* 0x000000ff0c0c7207 */ /* 0x000fe40000000000 */
[----:B--2---:R-:W-:-:S04]  /*1790*/  SEL R2, RZ, 0x1, P0 ;  /* 0x00000001ff027807 */ /* 0x004fc80000000000 */
[----:B------:R-:W-:-:S07]  /*17a0*/  LOP3.LUT R11, R11, R2, RZ, 0x3c, !PT ;  /* 0x000000020b0b7212 */ /* 0x000fce00078e3cff */
.L_x_23:
[----:B------:R-:W-:Y:S01]  /*17b0*/  UMOV UR5, 0x400 ;  /* 0x0000040000057882 */ /* 0x000fe20000000000 */
[----:B------:R-:W-:Y:S01]  /*17c0*/  SHF.L.U32 R2, R15, 0x1f, RZ ;  /* 0x0000001f0f027819 */ /* 0x000fe200000006ff */
[----:B-1----:R-:W-:Y:S01]  /*17d0*/  ULEA UR5, UR37, UR5, 0x18 ;  /* 0x0000000525057291 */ /* 0x002fe2000f8ec0ff */
[----:B------:R-:W-:Y:S01]  /*17e0*/  R2UR UR34, R21 ;  /* 0x00000000152272ca */ /* 0x000fe200000e0000 */
[----:B------:R-:W-:Y:S01]  /*17f0*/  UISETP.GE.U32.AND UP0, UPT, UR15, 0x7f, UPT ;  /* 0x0000007f0f00788c */ /* 0x000fe2000bf06070 */
[----:B------:R-:W-:Y:S01]  /*1800*/  R2UR UR18, R20 ;  /* 0x00000000141272ca */ /* 0x000fe200000e0000 */
[----:B------:R-:W-:Y:S01]  /*1810*/  ULEA UR8, UR13, UR5, 0x3 ;  /* 0x000000050d087291 */ /* 0x000fe2000f8e18ff */
[----:B------:R-:W-:-:S08]  /*1820*/  UMOV UR23, URZ ;  /* 0x000000ff00177c82 */ /* 0x000fd00008000000 */
[----:B------:R1:W2:Y:S01]  /*1830*/  SYNCS.PHASECHK.TRANS64.TRYWAIT P0, [UR8+0x10], R2 ;  /* 0x00001002ff0075a7 */ /* 0x0002a20008001108 */
[----:B------:R-:W-:Y:S02]  /*1840*/  USHF.L.U32 UR34, UR34, 0x7, URZ ;  /* 0x0000000722227899 */ /* 0x000fe400080006ff */
[----:B------:R-:W-:Y:S01]  /*1850*/  USHF.L.U32 UR18, UR18, 0x7, URZ ;  /* 0x0000000712127899 */ /* 0x000fe200080006ff */
[----:B------:R-:W-:Y:S11]  /*1860*/  BRA.U !UP0, `(.L_x_25) ;  /* 0x0000000108f47547 */ /* 0x000ff6000b800000 */
[----:B------:R-:W-:Y:S02]  /*1870*/  UIADD3 UR26, UPT, UPT, UR34, 0x40, URZ ;  /* 0x00000040221a7890 */ /* 0x000fe4000fffe0ff */
[----:B------:R-:W-:Y:S01]  /*1880*/  UIADD3 UR10, UPT, UPT, UR18, 0x40, URZ ;  /* 0x00000040120a7890 */ /* 0x000fe2000fffe0ff */
[----:B------:R-:W-:Y:S01]  /*1890*/  UMOV UR29, URZ ;  /* 0x000000ff001d7c82 */ /* 0x000fe20008000000 */
[----:B------:R-:W-:-:S10]  /*18a0*/  UMOV UR39, UR13 ;  /* 0x0000000d00277c82 */ /* 0x000fd40008000000 */
.L_x_31:
[----:B------:R-:W-:Y:S01]  /*18b0*/  ULEA UR33, UR39, UR5, 0x3 ;  /* 0x0000000527217291 */ /* 0x000fe2000f8e18ff */
[----:B--2---:R-:W-:Y:S01]  /*18c0*/  @!P5 MOV R3, 0x8000 ;  /* 0x000080000003d802 */ /* 0x004fe20000000f00 */
[----:B-12---:R-:W-:Y:S10]  /*18d0*/  @P0 BRA `(.L_x_26) ;  /* 0x00000000000c0947 */ /* 0x006ff40003800000 */
[----:B------:R-:W-:-:S04]  /*18e0*/  SHF.L.U32 R4, R15, 0x1f, RZ ;  /* 0x0000001f0f047819 */ /* 0x000fc800000006ff */
[----:B------:R-:W2:Y:S02]  /*18f0*/  SYNCS.PHASECHK.TRANS64.TRYWAIT P0, [UR33+0x10], R4 ;  /* 0x00001004ff0075a7 */ /* 0x000ea40008001121 */
[----:B--2---:R-:W-:Y:S05]  /*1900*/  @!P0 BRA `(.L_x_27) ;  /* 0x00000074009c8947 */ /* 0x004fea0003800000 */
.L_x_26:
[----:B------:R2:W-:Y:S01]  /*1910*/  @!P5 SYNCS.ARRIVE.TRANS64 RZ, [UR33], R3 ;  /* 0x00000003ffffd9a7 */ /* 0x0005e20008000021 */
[----:B------:R-:W-:-:S04]  /*1920*/  ULOP3.LUT UR8, UR7, 0x2, URZ, 0xfc, !UPT ;  /* 0x0000000207087892 */ /* 0x000fc8000f8efcff */
[----:B------:R-:W-:-:S09]  /*1930*/  UISETP.NE.AND UP0, UPT, UR8, 0x2, UPT ;  /* 0x000000020800788c */ /* 0x000fd2000bf05270 */
[----:B------:R-:W-:Y:S05]  /*1940*/  BRA.U UP0, `(.L_x_28) ;  /* 0x0000000100047547 */ /* 0x000fea000b800000 */
[----:B------:R-:W-:Y:S05]  /*1950*/  BPT.TRAP 0x1 ;  /* 0x000000040000795c */ /* 0x000fea0000300000 */
.L_x_28:
[----:B------:R-:W-:Y:S04]  /*1960*/  BSSY.RECONVERGENT B0, `(.L_x_29) ;  /* 0x0000003000007945 */ /* 0x000fe80003800200 */
[----:B------:R-:W-:Y:S05]  /*1970*/  @P4 BRA `(.L_x_30) ;  /* 0x0000000000044947 */ /* 0x000fea0003800000 */
[----:B------:R-:W-:Y:S05]  /*1980*/  BPT.TRAP 0x1 ;  /* 0x000000040000795c */ /* 0x000fea0000300000 */
.L_x_30:
[----:B------:R-:W-:Y:S05]  /*1990*/  BSYNC.RECONVERGENT B0 ;  /* 0x0000000000007941 */ /* 0x000fea0003800200 */
.L_x_29:
[----:B------:R-:W-:Y:S02]  /*19a0*/  UIADD3 UR13, UPT, UPT, UR39, 0x1, URZ ;  /* 0x00000001270d7890 */ /* 0x000fe4000fffe0ff */
[----:B------:R-:W-:Y:S02]  /*19b0*/  UIADD3 UR44, UP1, UPT, UR30, 0x80, URZ ;  /* 0x000000801e2c7890 */ /* 0x000fe4000ff3e0ff */
[----:B------:R-:W-:Y:S02]  /*19c0*/  UISETP.NE.AND UP0, UPT, UR13, 0x2, UPT ;  /* 0x000000020d00788c */ /* 0x000fe4000bf05270 */
[----:B------:R-:W-:Y:S02]  /*19d0*/  USHF.L.U32 UR19, UR29, 0x6, URZ ;  /* 0x000000061d137899 */ /* 0x000fe400080006ff */
[----:B------:R-:W-:Y:S02]  /*19e0*/  USEL UR9, URZ, 0x1, UP0 ;  /* 0x00000001ff097887 */ /* 0x000fe40008000000 */
[----:B------:R-:W-:-:S02]  /*19f0*/  USEL UR13, UR13, URZ, UP0 ;  /* 0x000000ff0d0d7287 */ /* 0x000fc40008000000 */
[----:B------:R-:W-:Y:S02]  /*1a00*/  UIADD3 UR42, UP0, UPT, UR30, 0x180, URZ ;  /* 0x000001801e2a7890 */ /* 0x000fe4000ff1e0ff */
[----:B------:R-:W-:Y:S01]  /*1a10*/  ULEA UR8, UR13, UR5, 0x3 ;  /* 0x000000050d087291 */ /* 0x000fe2000f8e18ff */
[----:B------:R-:W-:Y:S01]  /*1a20*/  LOP3.LUT R15, R15, UR9, RZ, 0x3c, !PT ;  /* 0x000000090f0f7c12 */ /* 0x000fe2000f8e3cff */
[----:B------:R-:W-:Y:S02]  /*1a30*/  UIADD3.X UR45, UPT, UPT, URZ, UR31, URZ, UP1, !UPT ;  /* 0x0000001fff2d7290 */ /* 0x000fe40008ffe4ff */
[----:B------:R-:W-:Y:S01]  /*1a40*/  ULEA.HI UR35, UR4, UR19, URZ, 0x1a ;  /* 0x0000001304237291 */ /* 0x000fe2000f8fd0ff */
[----:B-1----:R-:W-:Y:S01]  /*1a50*/  SHF.L.U32 R2, R15, 0x1f, RZ ;  /* 0x0000001f0f027819 */ /* 0x002fe200000006ff */
[----:B------:R-:W-:Y:S01]  /*1a60*/  UIADD3.X UR43, UPT, UPT, URZ, UR31, URZ, UP0, !UPT ;  /* 0x0000001fff2b7290 */ /* 0x000fe200087fe4ff */
[----:B------:R-:W-:Y:S02]  /*1a70*/  UMOV UR38, 0x30000 ;  /* 0x0003000000267882 */ /* 0x000fe40000000000 */
[----:B------:R4:W1:Y:S01]  /*1a80*/  SYNCS.PHASECHK.TRANS64.TRYWAIT P0, [UR8+0x10], R2 ;  /* 0x00001002ff0075a7 */ /* 0x0008620008001108 */
[----:B------:R-:W-:Y:S01]  /*1a90*/  USHF.L.U32 UR8, UR39, 0xe, URZ ;  /* 0x0000000e27087899 */ /* 0x000fe200080006ff */
[----:B------:R-:W-:Y:S01]  /*1aa0*/  UMOV UR40, 0x0 ;  /* 0x0000000000287882 */ /* 0x000fe20000000000 */
[----:B------:R-:W-:-:S02]  /*1ab0*/  UMOV UR41, 0x10000000 ;  /* 0x1000000000297882 */ /* 0x000fc40000000000 */
[----:B------:R-:W-:Y:S02]  /*1ac0*/  ULEA UR24, UR4, UR8, 0x1 ;  /* 0x0000000804187291 */ /* 0x000fe4000f8e08ff */
[----:B------:R-:W-:Y:S02]  /*1ad0*/  UIADD3 UR8, UPT, UPT, UR5, UR8, URZ ;  /* 0x0000000805087290 */ /* 0x000fe4000fffe0ff */
[----:B------:R-:W-:Y:S02]  /*1ae0*/  UIADD3 UR24, UPT, UPT, UR5, UR24, URZ ;  /* 0x0000001805187290 */ /* 0x000fe4000fffe0ff */
[----:B------:R-:W-:Y:S02]  /*1af0*/  UIADD3 UR16, UPT, UPT, UR8, 0x10400, URZ ;  /* 0x0001040008107890 */ /* 0x000fe4000fffe0ff */
[----:B------:R-:W-:Y:S02]  /*1b00*/  UIADD3 UR32, UPT, UPT, UR24, 0x8400, URZ ;  /* 0x0000840018207890 */ /* 0x000fe4000fffe0ff */
[----:B------:R-:W-:-:S02]  /*1b10*/  UIADD3 UR24, UPT, UPT, UR24, 0xa400, URZ ;  /* 0x0000a40018187890 */ /* 0x000fc4000fffe0ff */
[----:B------:R-:W-:Y:S01]  /*1b20*/  UIADD3 UR8, UPT, UPT, UR8, 0x12400, URZ ;  /* 0x0001240008087890 */ /* 0x000fe2000fffe0ff */
[----:B------:R-:W-:Y:S01]  /*1b30*/  UMOV UR25, UR33 ;  /* 0x0000002100197c82 */ /* 0x000fe20008000000 */
[----:B------:R-:W-:Y:S01]  /*1b40*/  UMOV UR28, UR36 ;  /* 0x00000024001c7c82 */ /* 0x000fe20008000000 */
[----:B------:R-:W-:Y:S01]  /*1b50*/  UMOV UR27, UR35 ;  /* 0x00000023001b7c82 */ /* 0x000fe20008000000 */
[----:B------:R-:W-:Y:S01]  /*1b60*/  UMOV UR17, UR33 ;  /* 0x0000002100117c82 */ /* 0x000fe20008000000 */
[----:B------:R-:W-:Y:S01]  /*1b70*/  UMOV UR20, UR36 ;  /* 0x0000002400147c82 */ /* 0x000fe20008000000 */
[----:B------:R4:W-:Y:S01]  /*1b80*/  UTMALDG.3D.MULTICAST [UR32], [UR44], UR38, desc[UR40] ;  /* 0x000028202c0073b4 */ /* 0x0009e20008011826 */
[----:B------:R-:W-:Y:S01]  /*1b90*/  UMOV UR12, UR36 ;  /* 0x00000024000c7c82 */ /* 0x000fe20008000000 */
[----:B------:R-:W-:Y:S01]  /*1ba0*/  UMOV UR9, UR33 ;  /* 0x0000002100097c82 */ /* 0x000fe20008000000 */
[----:B------:R-:W-:Y:S01]  /*1bb0*/  UMOV UR11, UR19 ;  /* 0x00000013000b7c82 */ /* 0x000fe20008000000 */
[----:B------:R-:W-:Y:S01]  /*1bc0*/  UIADD3 UR29, UPT, UPT, UR29, 0x1, URZ ;  /* 0x000000011d1d7890 */ /* 0x000fe2000fffe0ff */
[----:B------:R-:W-:Y:S01]  /*1bd0*/  UMOV UR23, UR6 ;  /* 0x0000000600177c82 */ /* 0x000fe20008000000 */
[----:B------:R-:W-:Y:S01]  /*1be0*/  UMOV UR39, UR13 ;  /* 0x0000000d00277c82 */ /* 0x000fe20008000000 */
[----:B------:R4:W-:Y:S01]  /*1bf0*/  UTMALDG.3D.MULTICAST [UR24], [UR44], UR38, desc[UR40] ;  /* 0x000028182c0073b4 */ /* 0x0009e20008011826 */
[----:B------:R-:W-:Y:S01]  /*1c00*/  UISETP.NE.AND UP0, UPT, UR29, UR6, UPT ;  /* 0x000000061d00728c */ /* 0x000fe2000bf05270 */
[----:B------:R4:W-:Y:S01]  /*1c10*/  UTMALDG.3D [UR16], [UR42], desc[UR40] ;  /* 0x000028102a0075b4 */ /* 0x0009e20008011000 */
[----:B------:R4:W-:Y:S07]  /*1c20*/  UTMALDG.3D [UR8], [UR42], desc[UR40] ;  /* 0x000028082a0075b4 */ /* 0x0009ee0008011000 */
[----:B----4-:R-:W-:Y:S05]  /*1c30*/  BRA.U UP0, `(.L_x_31) ;  /* 0xfffffffd001c7547 */ /* 0x010fea000b83ffff */
.L_x_25:
[----:B------:R-:W-:Y:S01]  /*1c40*/  ULEA UR8, UR13, UR5, 0x3 ;  /* 0x000000050d087291 */ /* 0x000fe2000f8e18ff */
[----:B-1----:R-:W-:Y:S01]  /*1c50*/  SHF.L.U32 R2, R15, 0x1f, RZ ;  /* 0x0000001f0f027819 */ /* 0x002fe200000006ff */
[----:B------:R-:W-:Y:S01]  /*1c60*/  @!P1 SYNCS.ARRIVE.TRANS64.A1T0 RZ, [UR5+0x68], RZ ;  /* 0x000068ffffff99a7 */ /* 0x000fe20008100005 */
[----:B------:R-:W-:-:S06]  /*1c70*/  UISETP.GT.AND UP0, UPT, UR22, UR21, UPT ;  /* 0x000000151600728c */ /* 0x000fcc000bf04270 */
[----:B--2---:R1:W2:Y:S03]  /*1c80*/  SYNCS.PHASECHK.TRANS64.TRYWAIT P0, [UR8+0x10], R2 ;  /* 0x00001002ff0075a7 */ /* 0x0042a60008001108 */
[----:B------:R-:W-:Y:S05]  /*1c90*/  BRA.U !UP0, `(.L_x_32) ;  /* 0x0000000108f07547 */ /* 0x000fea000b800000 */
[----:B------:R-:W-:Y:S02]  /*1ca0*/  UIADD3 UR38, UPT, UPT, UR14, UR23, URZ ;  /* 0x000000170e267290 */ /* 0x000fe4000fffe0ff */
[----:B------:R-:W-:Y:S02]  /*1cb0*/  UIADD3 UR26, UPT, UPT, UR34, 0x40, URZ ;  /* 0x00000040221a7890 */ /* 0x000fe4000fffe0ff */
[----:B------:R-:W-:Y:S01]  /*1cc0*/  UIADD3 UR10, UPT, UPT, UR18, 0x40, URZ ;  /* 0x00000040120a7890 */ /* 0x000fe2000fffe0ff */
[----:B------:R-:W-:-:S11]  /*1cd0*/  UMOV UR39, UR13 ;  /* 0x0000000d00277c82 */ /* 0x000fd60008000000 */
.L_x_38:
[----:B------:R-:W-:Y:S01]  /*1ce0*/  ULEA UR33, UR39, UR5, 0x3 ;  /* 0x0000000527217291 */ /* 0x000fe2000f8e18ff */
[----:B--2---:R-:W-:Y:S01]  /*1cf0*/  @!P5 MOV R3, 0x8000 ;  /* 0x000080000003d802 */ /* 0x004fe20000000f00 */
[----:B-12---:R-:W-:Y:S10]  /*1d00*/  @P0 BRA `(.L_x_33) ;  /* 0x00000000000c0947 */ /* 0x006ff40003800000 */
[----:B------:R-:W-:-:S04]  /*1d10*/  SHF.L.U32 R4, R15, 0x1f, RZ ;  /* 0x0000001f0f047819 */ /* 0x000fc800000006ff */
[----:B------:R-:W2:Y:S02]  /*1d20*/  SYNCS.PHASECHK.TRANS64.TRYWAIT P0, [UR33+0x10], R4 ;  /* 0x00001004ff0075a7 */ /* 0x000ea40008001121 */
[----:B--2---:R-:W-:Y:S05]  /*1d30*/  @!P0 BRA `(.L_x_34) ;  /* 0x0000007000a88947 */ /* 0x004fea0003800000 */
.L_x_33:
[----:B------:R2:W-:Y:S01]  /*1d40*/  @!P5 SYNCS.ARRIVE.TRANS64 RZ, [UR33], R3 ;  /* 0x00000003ffffd9a7 */ /* 0x0005e20008000021 */
[----:B------:R-:W-:-:S04]  /*1d50*/  ULOP3.LUT UR8, UR7, 0x2, URZ, 0xfc, !UPT ;  /* 0x0000000207087892 */ /* 0x000fc8000f8efcff */
[----:B------:R-:W-:-:S09]  /*1d60*/  UISETP.NE.AND UP0, UPT, UR8, 0x2, UPT ;  /* 0x000000020800788c */ /* 0x000fd2000bf05270 */
[----:B------:R-:W-:Y:S05]  /*1d70*/  BRA.U UP0, `(.L_x_35) ;  /* 0x0000000100047547 */ /* 0x000fea000b800000 */
[----:B------:R-:W-:Y:S05]  /*1d80*/  BPT.TRAP 0x1 ;  /* 0x000000040000795c */ /* 0x000fea0000300000 */
.L_x_35:
[----:B------:R-:W-:Y:S04]  /*1d90*/  BSSY.RECONVERGENT B0, `(.L_x_36) ;  /* 0x0000003000007945 */ /* 0x000fe80003800200 */
[----:B------:R-:W-:Y:S05]  /*1da0*/  @P4 BRA `(.L_x_37) ;  /* 0x0000000000044947 */ /* 0x000fea0003800000 */
[----:B------:R-:W-:Y:S05]  /*1db0*/  BPT.TRAP 0x1 ;  /* 0x000000040000795c */ /* 0x000fea0000300000 */
.L_x_37:
[----:B------:R-:W-:Y:S05]  /*1dc0*/  BSYNC.RECONVERGENT B0 ;  /* 0x0000000000007941 */ /* 0x000fea0003800200 */
.L_x_36:
        /* <DEDUP_REMOVED lines=36> */
[----:B------:R4:W-:Y:S02]  /*2010*/  UTMALDG.3D.MULTICAST [UR24], [UR44], UR29, desc[UR40] ;  /* 0x000028182c0073b4 */ /* 0x0009e4000801181d */
[----:B------:R-:W-:Y:S01]  /*2020*/  UISETP.NE.AND UP0, UPT, UR23, UR38, UPT ;  /* 0x000000261700728c */ /* 0x000fe2000bf05270 */
[----:B------:R4:W-:Y:S01]  /*2030*/  UTMALDG.3D [UR16], [UR42], desc[UR40] ;  /* 0x000028102a0075b4 */ /* 0x0009e20008011000 */
[----:B------:R4:W-:Y:S07]  /*2040*/  UTMALDG.3D [UR8], [UR42], desc[UR40] ;  /* 0x000028082a0075b4 */ /* 0x0009ee0008011000 */
[----:B----4-:R-:W-:Y:S05]  /*2050*/  BRA.U UP0, `(.L_x_38) ;  /* 0xfffffffd00207547 */ /* 0x010fea000b83ffff */
.L_x_32:
[C---:B-1----:R-:W-:Y:S01]  /*2060*/  LEA R2, R14.reuse, UR5, 0x3 ;  /* 0x000000050e027c11 */ /* 0x042fe2000f8e18ff */
[----:B------:R-:W-:Y:S01]  /*2070*/  NOP ;  /* 0x0000000000007918 */ /* 0x000fe20000000000 */
[----:B--2---:R-:W-:Y:S02]  /*2080*/  SHF.L.U32 R3, R13, 0x1f, RZ ;  /* 0x0000001f0d037819 */ /* 0x004fe400000006ff */
[----:B------:R-:W-:Y:S02]  /*2090*/  LEA R4, R14, UR5, 0x4 ;  /* 0x000000050e047c11 */ /* 0x000fe4000f8e20ff */
[----:B------:R-:W1:Y:S02]  /*20a0*/  SYNCS.PHASECHK.TRANS64.TRYWAIT P0, [R2+URZ+0x70], R3 ;  /* 0x00007003020075a7 */ /* 0x000e6400080011ff */
[----:B-1----:R-:W-:Y:S05]  /*20b0*/  @!P0 BRA `(.L_x_39) ;  /* 0x0000006c00e08947 */ /* 0x002fea0003800000 */
.L_x_139:
[----:B------:R-:W2:Y:S01]  /*20c0*/  LDS.128 R4, [R4+0x100] ;  /* 0x0001000004047984 */ /* 0x000ea20000000c00 */
[----:B------:R-:W-:Y:S01]  /*20d0*/  ISETP.GE.AND P0, PT, R40, 0x1, PT ;  /* 0x000000012800780c */ /* 0x000fe20003f06270 */
[----:B-1----:R-:W-:Y:S01]  /*20e0*/  VIADD R2, R2, 0x80 ;  /* 0x0000008002027836 */ /* 0x002fe20000000000 */
[----:B------:R-:W-:Y:S01]  /*20f0*/  @!PT LDS RZ, [RZ] ;  /* 0x00000000fffff984 */ /* 0x000fe20000000800 */
[----:B------:R-:W-:Y:S01]  /*2100*/  @!PT LDS RZ, [RZ] ;  /* 0x00000000fffff984 */ /* 0x000fe20000000800 */
[----:B------:R-:W-:Y:S01]  /*2110*/  @!PT LDS RZ, [RZ] ;  /* 0x00000000fffff984 */ /* 0x000fe20000000800 */
[----:B------:R-:W-:Y:S01]  /*2120*/  @!PT LDS RZ, [RZ] ;  /* 0x00000000fffff984 */ /* 0x000fe20000000800 */
[----:B------:R1:W-:Y:S06]  /*2130*/  MEMBAR.ALL.CTA ;  /* 0x0000000000007992 */ /* 0x0003ec0000008000 */
[----:B-1----:R-:W1:Y:S01]  /*2140*/  FENCE.VIEW.ASYNC.S ;  /* 0x00000000000073c6 */ /* 0x002e620000000000 */
[----:B------:R-:W-:-:S04]  /*2150*/  PRMT R2, RZ, 0x654, R2 ;  /* 0x00000654ff027816 */ /* 0x000fc80000000002 */
[----:B-1----:R1:W-:Y:S01]  /*2160*/  SYNCS.ARRIVE.TRANS64.RED.A1T0 RZ, [R2+URZ], RZ ;  /* 0x000000ff02ff79a7 */ /* 0x0023e200081004ff */
[----:B--2---:R-:W-:-:S13]  /*2170*/  LOP3.LUT P2, RZ, R6, 0x1, RZ, 0xc0, !PT ;  /* 0x0000000106ff7812 */ /* 0x004fda000784c0ff */
[----:B------:R-:W-:Y:S01]  /*2180*/  @P2 SHF.R.U32.HI R3, RZ, 0x10, R5 ;  /* 0x00000010ff032819 */ /* 0x000fe20000011605 */
[----:B------:R-:W-:Y:S01]  /*2190*/  VOTEU.ANY UP0, P2 ;  /* 0x0000000000ff7886 */ /* 0x000fe20001000100 */
[----:B------:R-:W-:Y:S02]  /*21a0*/  @P2 MOV R10, R4 ;  /* 0x00000004000a2202 */ /* 0x000fe40000000f00 */
[----:B------:R-:W-:Y:S02]  /*21b0*/  @P2 R2UR.BROADCAST UR8, R3 ;  /* 0x00000000030822ca */ /* 0x000fe400008e0000 */
[----:B------:R-:W-:-:S11]  /*21c0*/  @P2 LOP3.LUT R9, R5, 0xffff, RZ, 0xc0, !PT ;  /* 0x0000ffff05092812 */ /* 0x000fd600078ec0ff */
[----:B------:R-:W-:Y:S01]  /*21d0*/  @UP0 UMOV UR36, UR8 ;  /* 0x0000000800240c82 */ /* 0x000fe20008000000 */
[----:B-1----:R-:W-:Y:S05]  /*21e0*/  @!P0 BRA `(.L_x_40) ;  /* 0x0000000000b88947 */ /* 0x002fea0003800000 */
[----:B------:R-:W3:Y:S01]  /*21f0*/  LDC.64 R4, c[0x0][0xb18] ;  /* 0x0002c600ff047b82 */ /* 0x000ee20000000a00 */
[----:B------:R-:W-:-:S07]  /*2200*/  ISETP.NE.AND P3, PT, R40, 0x1, PT ;  /* 0x000000012800780c */ /* 0x000fce0003f65270 */
[----:B------:R-:W1:Y:S08]  /*2210*/  LDC.64 R6, c[0x0][0xb10] ;  /* 0x0002c400ff067b82 */ /* 0x000e700000000a00 */
[----:B------:R-:W2:Y:S08]  /*2220*/  LDC R16, c[0x0][0xb20] ;  /* 0x0002c800ff107b82 */ /* 0x000eb00000000800 */
[----:B------:R-:W4:Y:S01]  /*2230*/  LDC R17, c[0x0][0xb0c] ;  /* 0x0002c300ff117b82 */ /* 0x000f220000000800 */
[----:B---3--:R-:W-:Y:S01]  /*2240*/  IMAD.HI.U32 R19, R0, R5, RZ ;  /* 0x0000000500137227 */ /* 0x008fe200078e00ff */
[----:B------:R-:W-:-:S03]  /*2250*/  ISETP.NE.AND P0, PT, R4, 0x1, PT ;  /* 0x000000010400780c */ /* 0x000fc60003f05270 */
[----:B------:R-:W-:-:S03]  /*2260*/  IMAD.HI.U32 R5, R9, R5, RZ ;  /* 0x0000000509057227 */ /* 0x000fc600078e00ff */
[----:B------:R-:W3:Y:S01]  /*2270*/  LDC.64 R2, c[0x0][0xb28] ;  /* 0x0002ca00ff027b82 */ /* 0x000ee20000000a00 */
[----:B-1----:R-:W-:-:S04]  /*2280*/  IMAD.HI.U32 R20, R8, R6, RZ ;  /* 0x0000000608147227 */ /* 0x002fc800078e00ff */
[----:B------:R-:W-:Y:S01]  /*2290*/  IMAD.HI.U32 R21, R10, R6, RZ ;  /* 0x000000060a157227 */ /* 0x000fe200078e00ff */
[----:B------:R-:W-:Y:S02]  /*22a0*/  SHF.R.U32.HI R20, RZ, R7, R20 ;  /* 0x00000007ff147219 */ /* 0x000fe40000011614 */
[-C--:B--2---:R-:W-:Y:S02]  /*22b0*/  SHF.R.U32.HI R19, RZ, R16.reuse, R19 ;  /* 0x00000010ff137219 */ /* 0x084fe40000011613 */
[----:B------:R-:W-:Y:S02]  /*22c0*/  SHF.R.U32.HI R5, RZ, R16, R5 ;  /* 0x00000010ff057219 */ /* 0x000fe40000011605 */
[----:B------:R-:W-:Y:S02]  /*22d0*/  SEL R19, R0, R19, !P0 ;  /* 0x0000001300137207 */ /* 0x000fe40004000000 */
[----:B------:R-:W-:Y:S02]  /*22e0*/  SHF.R.U32.HI R21, RZ, R7, R21 ;  /* 0x00000007ff157219 */ /* 0x000fe40000011615 */
[----:B----4-:R-:W-:-:S02]  /*22f0*/  ISETP.NE.AND P1, PT, R17, 0x1, PT ;  /* 0x000000011100780c */ /* 0x010fc40003f25270 */
[----:B------:R-:W-:Y:S02]  /*2300*/  SEL R5, R9, R5, !P0 ;  /* 0x0000000509057207 */ /* 0x000fe40004000000 */
[----:B------:R-:W-:Y:S02]  /*2310*/  SEL R20, R8, R20, !P1 ;  /* 0x0000001408147207 */ /* 0x000fe40004800000 */
[----:B------:R-:W-:Y:S01]  /*2320*/  SEL R21, R10, R21, !P1 ;  /* 0x000000150a157207 */ /* 0x000fe20004800000 */
[----:B---3--:R-:W-:-:S04]  /*2330*/  IMAD.HI.U32 R18, R19, R2, RZ ;  /* 0x0000000213127227 */ /* 0x008fc800078e00ff */
        /* <DEDUP_REMOVED lines=10> */
[----:B------:R-:W-:-:S04]  /*23e0*/  @!P0 IMAD.HI.U32 R7, R21, R2, RZ ;  /* 0x0000000215078227 */ /* 0x000fc800078e00ff */
[----:B------:R-:W-:Y:S01]  /*23f0*/  IMAD.MOV R2, RZ, RZ, -R6 ;  /* 0x000000ffff027224 */ /* 0x000fe200078e0a06 */
[----:B------:R-:W-:Y:S02]  /*2400*/  @!P0 SHF.R.U32.HI R3, RZ, R3, R7 ;  /* 0x00000003ff038219 */ /* 0x000fe40000011607 */
[----:B------:R-:W-:Y:S01]  /*2410*/  IADD3 R7, PT, PT, -R5, RZ, RZ ;  /* 0x000000ff05077210 */ /* 0x000fe20007ffe1ff */
[----:B------:R-:W-:Y:S01]  /*2420*/  IMAD R2, R40, R2, R5 ;  /* 0x0000000228027224 */ /* 0x000fe200078e0205 */
        /* <DEDUP_REMOVED lines=10> */
.L_x_40:
[----:B------:R-:W1:Y:S02]  /*24d0*/  LDCU UR8, c[0x0][0xb30] ;  /* 0x00016600ff0877ac */ /* 0x000e640008000800 */
[----:B-1----:R-:W-:-:S09]  /*24e0*/  UISETP.NE.AND UP0, UPT, UR8, 0x1, UPT ;  /* 0x000000010800788c */ /* 0x002fd2000bf05270 */
[----:B------:R-:W-:Y:S05]  /*24f0*/  BRA.U UP0, `(.L_x_41) ;  /* 0x0000000100407547 */ /* 0x000fea000b800000 */
[----:B------:R-:W1:Y:S08]  /*2500*/  LDC.64 R4, c[0x0][0xb10] ;  /* 0x0002c400ff047b82 */ /* 0x000e700000000a00 */
[----:B------:R-:W2:Y:S08]  /*2510*/  LDC.64 R2, c[0x0][0xb18] ;  /* 0x0002c600ff027b82 */ /* 0x000eb00000000a00 */
[----:B------:R-:W4:Y:S08]  /*2520*/  LDC R6, c[0x0][0xb20] ;  /* 0x0002c800ff067b82 */ /* 0x000f300000000800 */
[----:B------:R-:W3:Y:S01]  /*2530*/  LDC R7, c[0x0][0xb0c] ;  /* 0x0002c300ff077b82 */ /* 0x000ee20000000800 */
[----:B-1----:R-:W-:-:S05]  /*2540*/  IMAD.HI.U32 R4, R10, R4, RZ ;  /* 0x000000040a047227 */ /* 0x002fca00078e00ff */
[----:B------:R-:W-:Y:S01]  /*2550*/  SHF.R.U32.HI R4, RZ, R5, R4 ;  /* 0x00000005ff047219 */ /* 0x000fe20000011604 */
[----:B--2---:R-:W-:Y:S01]  /*2560*/  IMAD.HI.U32 R3, R9, R3, RZ ;  /* 0x0000000309037227 */ /* 0x004fe200078e00ff */
[----:B------:R-:W-:-:S04]  /*2570*/  ISETP.NE.AND P0, PT, R2, 0x1, PT ;  /* 0x000000010200780c */ /* 0x000fc80003f05270 */
[----:B----4-:R-:W-:-:S04]  /*2580*/  SHF.R.U32.HI R3, RZ, R6, R3 ;  /* 0x00000006ff037219 */ /* 0x010fc80000011603 */
[----:B------:R-:W-:Y:S02]  /*2590*/  SEL R3, R9, R3, !P0 ;  /* 0x0000000309037207 */ /* 0x000fe40004000000 */
[----:B---3--:R-:W-:-:S04]  /*25a0*/  ISETP.NE.AND P1, PT, R7, 0x1, PT ;  /* 0x000000010700780c */ /* 0x008fc80003f25270 */
[----:B------:R-:W-:-:S05]  /*25b0*/  SEL R4, R10, R4, !P1 ;  /* 0x000000040a047207 */ /* 0x000fca0004800000 */
[----:B------:R-:W-:Y:S02]  /*25c0*/  IMAD.IADD R5, R3, 0x1, -R4 ;  /* 0x0000000103057824 */ /* 0x000fe400078e0a04 */
[----:B------:R-:W-:Y:S02]  /*25d0*/  IMAD.IADD R3, R4, 0x1, -R3 ;  /* 0x0000000104037824 */ /* 0x000fe400078e0a03 */
[----:B------:R-:W-:Y:S02]  /*25e0*/  IMAD R10, R5, R7, R10 ;  /* 0x00000007050a7224 */ /* 0x000fe400078e020a */
[----:B------:R-:W-:-:S07]  /*25f0*/  IMAD R9, R3, R2, R9 ;  /* 0x0000000203097224 */ /* 0x000fce00078e0209 */
.L_x_41:
[----:B------:R-:W-:Y:S01]  /*2600*/  VIADD R14, R14, 0x1 ;  /* 0x000000010e0e7836 */ /* 0x000fe20000000000 */
[----:B------:R-:W-:Y:S01]  /*2610*/  PLOP3.LUT P1, PT, PT, PT, PT, 0x80, 0x8 ;  /* 0x000000000008781c */ /* 0x000fe20003f2f070 */
[----:B------:R-:W-:Y:S02]  /*2620*/  IMAD.IADD R21, R10, 0x1, R87 ;  /* 0x000000010a157824 */ /* 0x000fe400078e0257 */
[----:B------:R-:W-:Y:S01]  /*2630*/  IMAD.IADD R20, R9, 0x1, R86 ;  /* 0x0000000109147824 */ /* 0x000fe200078e0256 */
[----:B------:R-:W-:-:S04]  /*2640*/  ISETP.NE.AND P0, PT, R14, 0x2, PT ;  /* 0x000000020e00780c */ /* 0x000fc80003f05270 */
[----:B------:R-:W-:Y:S02]  /*2650*/  SEL R2, RZ, 0x1, P0 ;  /* 0x00000001ff027807 */ /* 0x000fe40000000000 */
[----:B------:R-:W-:Y:S02]  /*2660*/  SEL R14, R14, RZ, P0 ;  /* 0x000000ff0e0e7207 */ /* 0x000fe40000000000 */
[----:B------:R-:W-:Y:S01]  /*2670*/  LOP3.LUT R13, R13, R2, RZ, 0x3c, !PT ;  /* 0x000000020d0d7212 */ /* 0x000fe200078e3cff */
[----:B------:R-:W-:Y:S06]  /*2680*/  @P2 BRA `(.L_x_42) ;  /* 0xfffffff000082947 */ /* 0x000fec000383ffff */
[----:B------:R-:W-:Y:S01]  /*2690*/  UIADD3 UR5, UPT, UPT, UR5, 0x10, URZ ;  /* 0x0000001005057890 */ /* 0x000fe2000fffe0ff */
[----:B------:R-:W-:-:S03]  /*26a0*/  SHF.L.U32 R2, R15, 0x1f, RZ ;  /* 0x0000001f0f027819 */ /* 0x000fc600000006ff */
[----:B------:R-:W-:-:S09]  /*26b0*/  ULEA UR4, UR13, UR5, 0x3 ;  /* 0x000000050d047291 */ /* 0x000fd2000f8e18ff */
[----:B------:R-:W1:Y:S02]  /*26c0*/  SYNCS.PHASECHK.TRANS64.TRYWAIT P0, [UR4], R2 ;  /* 0x00000002ff0075a7 */ /* 0x000e640008001104 */
[----:B-1----:R-:W-:Y:S05]  /*26d0*/  @!P0 BRA `(.L_x_43) ;  /* 0x00000068006c8947 */ /* 0x002fea0003800000 */
.L_x_141:
[----:B------:R-:W-:-:S04]  /*26e0*/  UIADD3 UR6, UPT, UPT, UR13, 0x1, URZ ;  /* 0x000000010d067890 */ /* 0x000fc8000fffe0ff */
[----:B------:R-:W-:-:S04]  /*26f0*/  UISETP.NE.AND UP0, UPT, UR6, 0x2, UPT ;  /* 0x000000020600788c */ /* 0x000fc8000bf05270 */
[----:B------:R-:W-:Y:S02]  /*2700*/  USEL UR4, URZ, 0x1, UP0 ;  /* 0x00000001ff047887 */ /* 0x000fe40008000000 */
[----:B------:R-:W-:-:S04]  /*2710*/  USEL UR6, UR6, URZ, UP0 ;  /* 0x000000ff06067287 */ /* 0x000fc80008000000 */
[----:B------:R-:W-:Y:S01]  /*2720*/  ULEA UR6, UR6, UR5, 0x3 ;  /* 0x0000000506067291 */ /* 0x000fe2000f8e18ff */
[----:B-1----:R-:W-:-:S04]  /*2730*/  LOP3.LUT R2, R15, UR4, RZ, 0x3c, !PT ;  /* 0x000000040f027c12 */ /* 0x002fc8000f8e3cff */
[----:B------:R-:W-:Y:S01]  /*2740*/  SHF.L.U32 R2, R2, 0x1f, RZ ;  /* 0x0000001f02027819 */ /* 0x000fe200000006ff */
[----:B---3--:R-:W-:-:S07]  /*2750*/  IMAD.U32 R0, RZ, RZ, UR6 ;  /* 0x00000006ff007e24 */ /* 0x008fce000f8e00ff */
.L_x_44:
[----:B-1----:R1:W2:Y:S02]  /*2760*/  SYNCS.PHASECHK.TRANS64.TRYWAIT P0, [R0+URZ], R2 ;  /* 0x00000002000075a7 */ /* 0x0022a400080011ff */
[----:B--2---:R-:W-:Y:S05]  /*2770*/  @!P0 NANOSLEEP.SYNCS 0x989680 ;  /* 0x009896800000895d */ /* 0x004fea0003900000 */
[----:B------:R-:W2:Y:S02]  /*2780*/  @!P0 SYNCS.PHASECHK.TRANS64 P0, [R0+URZ], R2 ;  /* 0x00000002000085a7 */ /* 0x000ea400080010ff */
[----:B--2---:R-:W-:Y:S05]  /*2790*/  @P0 EXIT ;  /* 0x000000000000094d */ /* 0x004fea0003800000 */
[----:B------:R-:W-:Y:S05]  /*27a0*/  BRA `(.L_x_44) ;  /* 0xfffffffc00ec7947 */ /* 0x000fea000383ffff */
.L_x_22:
[----:B------:R-:W-:-:S04]  /*27b0*/  UISETP.NE.AND UP0, UPT, UR37, URZ, UPT ;  /* 0x000000ff2500728c */ /* 0x000fc8000bf05270 */
[----:B------:R-:W-:-:S09]  /*27c0*/  UISETP.NE.OR UP0, UPT, UR5, 0x1, UP0 ;  /* 0x000000010500788c */ /* 0x000fd20008705670 */
[----:B------:R-:W-:Y:S05]  /*27d0*/  BRA.U UP0, `(.L_x_45) ;  /* 0x00000005004c7547 */ /* 0x000fea000b800000 */
[----:B------:R-:W-:Y:S01]  /*27e0*/  HFMA2 R3, -RZ, RZ, 0, 0 ;  /* 0x00000000ff037431 */ /* 0x000fe200000001ff */
[----:B------:R-:W-:Y:S01]  /*27f0*/  ISETP.GE.U32.AND P2, PT, R9, 0x2, PT ;  /* 0x000000020900780c */ /* 0x000fe20003f46070 */
[----:B------:R-:W-:Y:S01]  /*2800*/  IMAD.MOV.U32 R12, RZ, RZ, 0x1 ;  /* 0x00000001ff0c7424 */ /* 0x000fe200078e00ff */
[----:B------:R-:W-:Y:S01]  /*2810*/  CS2R R10, SRZ ;  /* 0x00000000000a7805 */ /* 0x000fe2000001ff00 */
[----:B------:R-:W-:Y:S01]  /*2820*/  IMAD.MOV.U32 R8, RZ, RZ, RZ ;  /* 0x000000ffff087224 */ /* 0x000fe200078e00ff */
[----:B------:R-:W-:Y:S01]  /*2830*/  UMOV UR4, 0x400 ;  /* 0x0000040000047882 */ /* 0x000fe20000000000 */
[----:B------:R-:W-:Y:S01]  /*2840*/  UMOV UR6, URZ ;  /* 0x000000ff00067c82 */ /* 0x000fe20008000000 */
[----:B------:R-:W-:-:S12]  /*2850*/  ULEA UR37, UR37, UR4, 0x18 ;  /* 0x0000000425257291 */ /* 0x000fd8000f8ec0ff */
.L_x_49:
[----:B------:R-:W-:Y:S02]  /*2860*/  LEA R0, R3, UR37, 0x3 ;  /* 0x0000002503007c11 */ /* 0x000fe4000f8e18ff */
[----:B------:R-:W-:-:S03]  /*2870*/  SHF.L.U32 R4, R8, 0x1f, RZ ;  /* 0x0000001f08047819 */ /* 0x000fc600000006ff */
[----:B------:R-:W-:Y:S01]  /*2880*/  VIADD R5, R0, 0xe0 ;  /* 0x000000e000057836 */ /* 0x000fe20000000000 */
[----:B------:R-:W1:Y:S02]  /*2890*/  SYNCS.PHASECHK.TRANS64.TRYWAIT P0, [R0+URZ+0xd0], R4 ;  /* 0x0000d004000075a7 */ /* 0x000e6400080011ff */
[----:B-1----:R-:W-:Y:S05]  /*28a0*/  @!P0 BRA `(.L_x_46) ;  /* 0x0000006800108947 */ /* 0x002fea0003800000 */
.L_x_142:
[----:B------:R-:W-:Y:S01]  /*28b0*/  ULEA UR5, UR6, UR37, 0x3 ;  /* 0x0000002506057291 */ /* 0x000fe2000f8e18ff */
[----:B-1----:R-:W-:Y:S01]  /*28c0*/  PRMT R0, RZ, 0x654, R5 ;  /* 0x00000654ff007816 */ /* 0x002fe20000000005 */
[----:B------:R-:W-:Y:S01]  /*28d0*/  @!P2 IMAD.MOV.U32 R4, RZ, RZ, 0x10 ;  /* 0x00000010ff04a424 */ /* 0x000fe200078e00ff */
[----:B------:R-:W-:Y:S01]  /*28e0*/  SHF.L.U32 R5, R12, 0x1f, RZ ;  /* 0x0000001f0c057819 */ /* 0x000fe200000006ff */
[----:B------:R-:W-:Y:S01]  /*28f0*/  UIADD3 UR4, UPT, UPT, UR5, 0x70, URZ ;  /* 0x0000007005047890 */ /* 0x000fe2000fffe0ff */
[----:B------:R1:W-:Y:S05]  /*2900*/  SYNCS.ARRIVE.TRANS64.RED.A1T0 RZ, [R0+URZ], RZ ;  /* 0x000000ff00ff79a7 */ /* 0x0003ea00081004ff */
[----:B------:R-:W-:Y:S01]  /*2910*/  IMAD.U32 R6, RZ, RZ, UR4 ;  /* 0x00000004ff067e24 */ /* 0x000fe2000f8e00ff */
[----:B------:R-:W2:Y:S04]  /*2920*/  SYNCS.PHASECHK.TRANS64.TRYWAIT P0, [UR5+0x80], R5 ;  /* 0x00008005ff0075a7 */ /* 0x000ea80008001105 */
[----:B------:R-:W-:Y:S01]  /*2930*/  PRMT R6, R9, 0x654, R6 ;  /* 0x0000065409067816 */ /* 0x000fe20000000006 */
[----:B-12---:R-:W-:Y:S06]  /*2940*/  @!P0 BRA `(.L_x_47) ;  /* 0x0000006400fc8947 */ /* 0x006fec0003800000 */
.L_x_144:
[----:B------:R-:W-:Y:S01]  /*2950*/  ULEA UR4, UR6, UR37, 0x4 ;  /* 0x0000002506047291 */ /* 0x000fe2000f8e20ff */
[----:B------:R-:W-:Y:S01]  /*2960*/  SEL R2, R6, R2, !P2 ;  /* 0x0000000206027207 */ /* 0x000fe20005000000 */
[----:B------:R-:W-:Y:S01]  /*2970*/  UIADD3 UR5, UPT, UPT, UR5, 0x70, URZ ;  /* 0x0000007005057890 */ /* 0x000fe2000fffe0ff */
[----:B-1----:R-:W-:Y:S01]  /*2980*/  LEA R0, R11, UR37, 0x3 ;  /* 0x000000250b007c11 */ /* 0x002fe2000f8e18ff */
[----:B------:R-:W-:Y:S01]  /*2990*/  UIADD3 UR4, UPT, UPT, UR4, 0x100, URZ ;  /* 0x0000010004047890 */ /* 0x000fe2000fffe0ff */
[----:B------:R1:W-:Y:S01]  /*29a0*/  @!P2 SYNCS.ARRIVE.TRANS64.RED RZ, [R2+URZ], R4 ;  /* 0x0000000402ffa9a7 */ /* 0x0003e200080004ff */
[----:B------:R-:W-:Y:S01]  /*29b0*/  UIADD3 UR6, UPT, UPT, UR6, 0x1, URZ ;  /* 0x0000000106067890 */ /* 0x000fe2000fffe0ff */
[----:B------:R-:W-:-:S03]  /*29c0*/  VIADD R3, R3, 0x1 ;  /* 0x0000000103037836 */ /* 0x000fc60000000000 */
[----:B------:R-:W-:Y:S02]  /*29d0*/  UISETP.NE.AND UP0, UPT, UR6, 0x2, UPT ;  /* 0x000000020600788c */ /* 0x000fe4000bf05270 */
[----:B------:R-:W-:Y:S01]  /*29e0*/  ISETP.NE.AND P0, PT, R3, 0x2, PT ;  /* 0x000000020300780c */ /* 0x000fe20003f05270 */
[----:B------:R-:W-:Y:S06]  /*29f0*/  UGETNEXTWORKID.BROADCAST [UR4], [UR5] ;  /* 0x00000000040073ca */ /* 0x000fec0008000100 */
[----:B------:R-:W-:Y:S02]  /*2a00*/  USEL UR4, URZ, 0x1, UP0 ;  /* 0x00000001ff047887 */ /* 0x000fe40008000000 */
[----:B------:R-:W-:-:S04]  /*2a10*/  USEL UR6, UR6, URZ, UP0 ;  /* 0x000000ff06067287 */ /* 0x000fc80008000000 */
[----:B------:R-:W-:Y:S02]  /*2a20*/  LOP3.LUT R12, R12, UR4, RZ, 0x3c, !PT ;  /* 0x000000040c0c7c12 */ /* 0x000fe4000f8e3cff */
[----:B-1----:R-:W-:-:S04]  /*2a30*/  SHF.L.U32 R4, R10, 0x1f, RZ ;  /* 0x0000001f0a047819 */ /* 0x002fc800000006ff */
[----:B------:R-:W1:Y:S02]  /*2a40*/  SYNCS.PHASECHK.TRANS64.TRYWAIT P1, [R0+URZ+0x70], R4 ;  /* 0x00007004000075a7 */ /* 0x000e6400080211ff */
[----:B-1----:R-:W-:Y:S05]  /*2a50*/  @!P1 BRA `(.L_x_48) ;  /* 0x0000006400d09947 */ /* 0x002fea0003800000 */
.L_x_145:
[----:B-1----:R-:W-:Y:S01]  /*2a60*/  LEA R4, R11, UR37, 0x4 ;  /* 0x000000250b047c11 */ /* 0x002fe2000f8e20ff */
[----:B------:R-:W-:Y:S01]  /*2a70*/  VIADD R0, R0, 0x80 ;  /* 0x0000008000007836 */ /* 0x000fe20000000000 */
[----:B------:R-:W-:Y:S01]  /*2a80*/  SEL R3, R3, RZ, P0 ;  /* 0x000000ff03037207 */ /* 0x000fe20000000000 */
[----:B------:R-:W-:-:S03]  /*2a90*/  VIADD R11, R11, 0x1 ;  /* 0x000000010b0b7836 */ /* 0x000fc60000000000 */
[----:B------:R-:W1:Y:S01]  /*2aa0*/  LDS.128 R4, [R4+0x100] ;  /* 0x0001000004047984 */ /* 0x000e620000000c00 */
[----:B------:R-:W-:Y:S02]  /*2ab0*/  PRMT R0, RZ, 0x654, R0 ;  /* 0x00000654ff007816 */ /* 0x000fe40000000000 */
[C---:B------:R-:W-:Y:S01]  /*2ac0*/  ISETP.NE.AND P1, PT, R11.reuse, 0x2, PT ;  /* 0x000000020b00780c */ /* 0x040fe20003f25270 */
[----:B------:R-:W-:Y:S01]  /*2ad0*/  @!PT LDS RZ, [RZ] ;  /* 0x00000000fffff984 */ /* 0x000fe20000000800 */
[----:B------:R-:W-:Y:S01]  /*2ae0*/  @!PT LDS RZ, [RZ] ;  /* 0x00000000fffff984 */ /* 0x000fe20000000800 */
[----:B------:R-:W-:Y:S01]  /*2af0*/  @!PT LDS RZ, [RZ] ;  /* 0x00000000fffff984 */ /* 0x000fe20000000800 */
[----:B------:R-:W-:Y:S01]  /*2b00*/  @!PT LDS RZ, [RZ] ;  /* 0x00000000fffff984 */ /* 0x000fe20000000800 */
[----:B------:R2:W-:Y:S06]  /*2b10*/  MEMBAR.ALL.CTA ;  /* 0x0000000000007992 */ /* 0x0005ec0000008000 */
[----:B--2---:R-:W2:Y:S01]  /*2b20*/  FENCE.VIEW.ASYNC.S ;  /* 0x00000000000073c6 */ /* 0x004ea20000000000 */
[----:B------:R-:W-:Y:S01]  /*2b30*/  SEL R11, R11, RZ, P1 ;  /* 0x000000ff0b0b7207 */ /* 0x000fe20000800000 */
[----:B--2---:R2:W-:Y:S01]  /*2b40*/  SYNCS.ARRIVE.TRANS64.RED.A1T0 RZ, [R0+URZ], RZ ;  /* 0x000000ff00ff79a7 */ /* 0x0045e200081004ff */
[----:B-1----:R-:W-:-:S02]  /*2b50*/  LOP3.LUT P3, RZ, R6, 0x1, RZ, 0xc0, !PT ;  /* 0x0000000106ff7812 */ /* 0x002fc4000786c0ff */
[----:B------:R-:W-:-:S04]  /*2b60*/  SEL R4, RZ, 0x1, P1 ;  /* 0x00000001ff047807 */ /* 0x000fc80000800000 */
[----:B------:R-:W-:Y:S02]  /*2b70*/  LOP3.LUT R10, R10, R4, RZ, 0x3c, !PT ;  /* 0x000000040a0a7212 */ /* 0x000fe400078e3cff */
[----:B--2---:R-:W-:-:S04]  /*2b80*/  SEL R0, RZ, 0x1, P0 ;  /* 0x00000001ff007807 */ /* 0x004fc80000000000 */
[----:B------:R-:W-:Y:S01]  /*2b90*/  LOP3.LUT R8, R8, R0, RZ, 0x3c, !PT ;  /* 0x0000000008087212 */ /* 0x000fe200078e3cff */
[----:B------:R-:W-:Y:S06]  /*2ba0*/  @P3 BRA `(.L_x_49) ;  /* 0xfffffffc002c3947 */ /* 0x000fec000383ffff */
[----:B------:R-:W-:Y:S01]  /*2bb0*/  ULEA UR5, UR6, UR37, 0x3 ;  /* 0x0000002506057291 */ /* 0x000fe2000f8e18ff */
[----:B------:R-:W-:-:S08]  /*2bc0*/  SHF.L.U32 R2, R12, 0x1f, RZ ;  /* 0x0000001f0c027819 */ /* 0x000fd000000006ff */
[----:B------:R-:W1:Y:S02]  /*2bd0*/  SYNCS.PHASECHK.TRANS64 P0, [UR5+0x80], R2 ;  /* 0x00008002ff0075a7 */ /* 0x000e640008001005 */
[----:B-1----:R-:W-:Y:S05]  /*2be0*/  @P0 BRA `(.L_x_50) ;  /* 0x0000000000080947 */ /* 0x002fea0003800000 */
[----:B------:R-:W1:Y:S02]  /*2bf0*/  SYNCS.PHASECHK.TRANS64.TRYWAIT P0, [UR5+0x80], R2 ;  /* 0x00008002ff0075a7 */ /* 0x000e640008001105 */
[----:B-1----:R-:W-:Y:S05]  /*2c00*/  @!P0 BRA `(.L_x_51) ;  /* 0x0000006400788947 */ /* 0x002fea0003800000 */
.L_x_50:
[----:B------:R-:W-:-:S04]  /*2c10*/  UIADD3 UR4, UPT, UPT, UR6, 0x1, URZ ;  /* 0x0000000106047890 */ /* 0x000fc8000fffe0ff */
[----:B------:R-:W-:-:S04]  /*2c20*/  UISETP.NE.AND UP0, UPT, UR4, 0x2, UPT ;  /* 0x000000020400788c */ /* 0x000fc8000bf05270 */
[----:B------:R-:W-:Y:S02]  /*2c30*/  USEL UR7, URZ, 0x1, UP0 ;  /* 0x00000001ff077887 */ /* 0x000fe40008000000 */
[----:B------:R-:W-:-:S04]  /*2c40*/  USEL UR4, UR4, URZ, UP0 ;  /* 0x000000ff04047287 */ /* 0x000fc80008000000 */
[----:B------:R-:W-:Y:S01]  /*2c50*/  ULEA UR4, UR4, UR37, 0x3 ;  /* 0x0000002504047291 */ /* 0x000fe2000f8e18ff */
[----:B-1----:R-:W-:-:S04]  /*2c60*/  LOP3.LUT R2, R12, UR7, RZ, 0x3c, !PT ;  /* 0x000000070c027c12 */ /* 0x002fc8000f8e3cff */
[----:B------:R-:W-:-:S04]  /*2c70*/  SHF.L.U32 R0, R2, 0x1f, RZ ;  /* 0x0000001f02007819 */ /* 0x000fc800000006ff */
[----:B------:R-:W1:Y:S02]  /*2c80*/  SYNCS.PHASECHK.TRANS64 P0, [UR4+0x80], R0 ;  /* 0x00008000ff0075a7 */ /* 0x000e640008001004 */
[----:B-1----:R-:W-:Y:S05]  /*2c90*/  @P0 EXIT ;  /* 0x000000000000094d */ /* 0x002fea0003800000 */
[----:B------:R-:W-:Y:S02]  /*2ca0*/  SHF.L.U32 R2, R2, 0x1f, RZ ;  /* 0x0000001f02027819 */ /* 0x000fe400000006ff */
[----:B------:R-:W-:-:S07]  /*2cb0*/  MOV R0, UR4 ;  /* 0x0000000400007c02 */ /* 0x000fce0008000f00 */
.L_x_52:
[----:B-1----:R1:W2:Y:S02]  /*2cc0*/  SYNCS.PHASECHK.TRANS64.TRYWAIT P0, [R0+URZ+0x80], R2 ;  /* 0x00008002000075a7 */ /* 0x0022a400080011ff */
[----:B--2---:R-:W-:Y:S05]  /*2cd0*/  @!P0 NANOSLEEP.SYNCS 0x989680 ;  /* 0x009896800000895d */ /* 0x004fea0003900000 */
[----:B------:R-:W2:Y:S02]  /*2ce0*/  @!P0 SYNCS.PHASECHK.TRANS64 P0, [R0+URZ+0x80], R2 ;  /* 0x00008002000085a7 */ /* 0x000ea400080010ff */
[----:B--2---:R-:W-:Y:S05]  /*2cf0*/  @P0 EXIT ;  /* 0x000000000000094d */ /* 0x004fea0003800000 */
[----:B------:R-:W-:Y:S05]  /*2d00*/  BRA `(.L_x_52) ;  /* 0xfffffffc00ec7947 */ /* 0x000fea000383ffff */
.L_x_45:
[----:B------:R-:W-:Y:S05]  /*2d10*/  BRA.U UP3, `(.L_x_53) ;  /* 0x0000000d03bc7547 */ /* 0x000fea000b800000 */
[----:B------:R-:W-:Y:S01]  /*2d20*/  UMOV UR4, 0x40 ;  /* 0x0000004000047882 */ /* 0x000fe20000000000 */
[----:B------:R-:W-:Y:S01]  /*2d30*/  NOP ;  /* 0x0000000000007918 */ /* 0x000fe20000000000 */
[----:B------:R-:W-:Y:S01]  /*2d40*/  ULEA UR4, UR37, UR4, 0x18 ;  /* 0x0000000425047291 */ /* 0x000fe2000f8ec0ff */
[----:B------:R-:W-:Y:S02]  /*2d50*/  UMOV UR5, 0x400 ;  /* 0x0000040000057882 */ /* 0x000fe40000000000 */
[----:B------:R-:W-:-:S06]  /*2d60*/  ULEA UR37, UR37, UR5, 0x18 ;  /* 0x0000000525257291 */ /* 0x000fcc000f8ec0ff */
[----:B------:R-:W1:Y:S02]  /*2d70*/  LDS.U8 R2, [UR4+0x1c] ;  /* 0x00001c04ff027984 */ /* 0x000e640008000000 */
[----:B-1----:R-:W-:-:S13]  /*2d80*/  ISETP.NE.AND P0, PT, R2, RZ, PT ;  /* 0x000000ff0200720c */ /* 0x002fda0003f05270 */
[----:B------:R-:W-:Y:S05]  /*2d90*/  @P0 BRA `(.L_x_54) ;  /* 0x0000000000580947 */ /* 0x000fea0003800000 */
[----:B------:R-:W-:-:S13]  /*2da0*/  ELECT P0, URZ, PT ;  /* 0x0000000000ff782f */ /* 0x000fda0003800000 */
[----:B------:R-:W-:Y:S05]  /*2db0*/  @!P0 BRA `(.L_x_55) ;  /* 0x0000000000608947 */ /* 0x000fea0003800000 */
[----:B------:R-:W-:Y:S01]  /*2dc0*/  UMOV UR5, 0x10 ;  /* 0x0000001000057882 */ /* 0x000fe20000000000 */
[----:B------:R-:W-:Y:S01]  /*2dd0*/  HFMA2 R2, -RZ, RZ, 0, 5.9604644775390625e-08 ;  /* 0x00000001ff027431 */ /* 0x000fe200000001ff */
[----:B------:R-:W-:-:S03]  /*2de0*/  MOV R3, 0xffff ;  /* 0x0000ffff00037802 */ /* 0x000fc60000000f00 */
[----:B------:R-:W-:Y:S04]  /*2df0*/  DEPBAR.LE SB1, 0x36 ;  /* 0x00009d800000791a */ /* 0x000fe80000000000 */
[----:B------:R-:W1:Y:S02]  /*2e00*/  UTCATOMSWS.FIND_AND_SET.ALIGN UP0, UR5, UR5 ;  /* 0x00000005000575e3 */ /* 0x000e640008000800 */
[----:B-1----:R-:W-:Y:S01]  /*2e10*/  MOV R4, UR5 ;  /* 0x0000000500047c02 */ /* 0x002fe20008000f00 */
[----:B------:R-:W-:Y:S06]  /*2e20*/  BRA.U UP0, `(.L_x_56) ;  /* 0x0000000100187547 */ /* 0x000fec000b800000 */
.L_x_57:
[----:B------:R-:W-:Y:S05]  /*2e30*/  NANOSLEEP 0x64 ;  /* 0x000000640000795d */ /* 0x000fea0003800000 */
[----:B------:R-:W-:-:S05]  /*2e40*/  UMOV UR5, 0x10 ;  /* 0x0000001000057882 */ /* 0x000fca0000000000 */
[----:B------:R-:W-:Y:S04]  /*2e50*/  DEPBAR.LE SB1, 0x36 ;  /* 0x00009d800000791a */ /* 0x000fe80000000000 */
[----:B------:R-:W1:Y:S02]  /*2e60*/  UTCATOMSWS.FIND_AND_SET.ALIGN UP0, UR5, UR5 ;  /* 0x00000005000575e3 */ /* 0x000e640008000800 */
[----:B-1----:R-:W-:Y:S01]  /*2e70*/  MOV R4, UR5 ;  /* 0x0000000500047c02 */ /* 0x002fe20008000f00 */
[----:B------:R-:W-:Y:S05]  /*2e80*/  BRA.U !UP0, `(.L_x_57) ;  /* 0xfffffffd08e87547 */ /* 0x000fea000b83ffff */
.L_x_56:
[-C--:B------:R-:W-:Y:S02]  /*2e90*/  SHF.L.U32 R3, R3, R4.reuse, RZ ;  /* 0x0000000403037219 */ /* 0x080fe400000006ff */
[----:B------:R-:W-:Y:S01]  /*2ea0*/  SHF.L.U32 R2, R2, R4, RZ ;  /* 0x0000000402027219 */ /* 0x000fe200000006ff */
[----:B------:R-:W-:Y:S02]  /*2eb0*/  IMAD.SHL.U32 R4, R4, 0x20, RZ ;  /* 0x0000002004047824 */ /* 0x000fe400078e00ff */
[----:B------:R1:W-:Y:S04]  /*2ec0*/  ATOMS.OR RZ, [UR4+0x14], R3 ;  /* 0x00001403ffff798c */ /* 0x0003e8000b000004 */
[----:B------:R1:W-:Y:S04]  /*2ed0*/  ATOMS.OR RZ, [UR4+0x18], R2 ;  /* 0x00001802ffff798c */ /* 0x0003e8000b000004 */
[----:B------:R1:W-:Y:S01]  /*2ee0*/  STS [UR37+0x120], R4 ;  /* 0x00012004ff007988 */ /* 0x0003e20008000825 */
[----:B------:R-:W-:Y:S05]  /*2ef0*/  BRA `(.L_x_55) ;  /* 0x0000000000107947 */ /* 0x000fea0003800000 */
.L_x_54:
[----:B------:R-:W-:-:S05]  /*2f00*/  MOV R2, 0xffffffff ;  /* 0xffffffff00027802 */ /* 0x000fca0000000f00 */
[----:B------:R1:W-:Y:S02]  /*2f10*/  STS [UR37+0x120], R2 ;  /* 0x00012002ff007988 */ /* 0x0003e40008000825 */
[----:B-1----:R-:W-:Y:S02]  /*2f20*/  MOV R2, 0x2f40 ;  /* 0x00002f4000027802 */ /* 0x002fe40000000f00 */
[----:B-----5:R-:W-:Y:S05]  /*2f30*/  CALL.REL.NOINC `($__internal_1_$__cuda_sm10x_tcgen05_guardrail_trap_phase_invalid_during_alloc) ;  /* 0x0000006800c47944 */ /* 0x020fea0003c00000 */
.L_x_55:
[----:B------:R-:W-:Y:S05]  /*2f40*/  WARPSYNC.ALL ;  /* 0x0000000000007948 */ /* 0x000fea0003800000 */
[----:B------:R-:W2:Y:S01]  /*2f50*/  S2UR UR5, SR_CgaCtaId ;  /* 0x00000000000579c3 */ /* 0x000ea20000008800 */
[----:B------:R-:W-:Y:S01]  /*2f60*/  UMOV UR4, 0x400 ;  /* 0x0000040000047882 */ /* 0x000fe20000000000 */
[----:B------:R-:W-:-:S06]  /*2f70*/  NOP ;  /* 0x0000000000007918 */ /* 0x000fcc0000000000 */
[----:B------:R-:W-:Y:S06]  /*2f80*/  BAR.ARV 0x6, 0xa0 ;  /* 0x0182800000007b1d */ /* 0x000fec0000002000 */
[----:B------:R-:W3:Y:S01]  /*2f90*/  LDCU UR7, c[0x0][0x38c] ;  /* 0x00007180ff0777ac */ /* 0x000ee20008000800 */
[----:B------:R-:W-:Y:S01]  /*2fa0*/  LOP3.LUT R0, R0, 0xffff, RZ, 0xc0, !PT ;  /* 0x0000ffff00007812 */ /* 0x000fe200078ec0ff */
[----:B------:R-:W-:Y:S01]  /*2fb0*/  IMAD.MOV.U32 R11, RZ, RZ, 0x1 ;  /* 0x00000001ff0b7424 */ /* 0x000fe200078e00ff */
[----:B------:R-:W-:Y:S01]  /*2fc0*/  CS2R R8, SRZ ;  /* 0x0000000000087805 */ /* 0x000fe2000001ff00 */
[----:B------:R-:W4:Y:S01]  /*2fd0*/  LDCU UR6, c[0x0][0x38c] ;  /* 0x00007180ff0677ac */ /* 0x000f220008000800 */
[----:B------:R-:W-:Y:S01]  /*2fe0*/  R2UR UR9, R0 ;  /* 0x00000000000972ca */ /* 0x000fe200000e0000 */
[----:B------:R-:W-:Y:S01]  /*2ff0*/  IMAD.MOV.U32 R10, RZ, RZ, RZ ;  /* 0x000000ffff0a7224 */ /* 0x000fe200078e00ff */
[----:B------:R-:W-:Y:S01]  /*3000*/  UMOV UR16, URZ ;  /* 0x000000ff00107c82 */ /* 0x000fe20008000000 */
[----:B------:R-:W-:Y:S01]  /*3010*/  UMOV UR15, URZ ;  /* 0x000000ff000f7c82 */ /* 0x000fe20008000000 */
[----:B--2---:R-:W-:Y:S01]  /*3020*/  ULEA UR5, UR5, UR4, 0x18 ;  /* 0x0000000405057291 */ /* 0x004fe2000f8ec0ff */
[----:B------:R-:W-:Y:S01]  /*3030*/  UMOV UR24, 0x0 ;  /* 0x0000000000187882 */ /* 0x000fe20000000000 */
[----:B------:R-:W-:-:S02]  /*3040*/  UMOV UR25, 0x8218010 ;  /* 0x0821801000197882 */ /* 0x000fc40000000000 */
[----:B------:R-:W-:Y:S02]  /*3050*/  UIADD3 UR11, UPT, UPT, UR5, 0x8400, URZ ;  /* 0x00008400050b7890 */ /* 0x000fe4000fffe0ff */
[----:B------:R-:W-:Y:S02]  /*3060*/  UIADD3 UR12, UPT, UPT, UR5, 0x10400, URZ ;  /* 0x00010400050c7890 */ /* 0x000fe4000fffe0ff */
[----:B---3--:R-:W-:Y:S01]  /*3070*/  UIADD3 UR7, UPT, UPT, UR7, 0x3f, URZ ;  /* 0x0000003f07077890 */ /* 0x008fe2000fffe0ff */
[----:B-1----:R-:W1:Y:S01]  /*3080*/  LDS R2, [UR5+0x120] ;  /* 0x00012005ff027984 */ /* 0x002e620008000800 */
[----:B------:R-:W-:Y:S02]  /*3090*/  USHF.R.U32.HI UR11, URZ, 0x4, UR11 ;  /* 0x00000004ff0b7899 */ /* 0x000fe4000801160b */
[----:B------:R-:W-:Y:S02]  /*30a0*/  USHF.R.S32.HI UR4, URZ, 0x1f, UR7 ;  /* 0x0000001fff047899 */ /* 0x000fe40008011407 */
[----:B------:R-:W-:-:S02]  /*30b0*/  USHF.R.U32.HI UR12, URZ, 0x4, UR12 ;  /* 0x00000004ff0c7899 */ /* 0x000fc4000801160c */
[----:B------:R-:W-:Y:S02]  /*30c0*/  ULEA.HI UR4, UR4, UR7, URZ, 0x6 ;  /* 0x0000000704047291 */ /* 0x000fe4000f8f30ff */
[----:B------:R-:W-:Y:S02]  /*30d0*/  ULOP3.LUT UR11, UR11, 0x3fff, URZ, 0xc0, !UPT ;  /* 0x00003fff0b0b7892 */ /* 0x000fe4000f8ec0ff */
[----:B------:R-:W-:Y:S02]  /*30e0*/  USHF.R.S32.HI UR4, URZ, 0x6, UR4 ;  /* 0x00000006ff047899 */ /* 0x000fe40008011404 */
[----:B------:R-:W-:Y:S02]  /*30f0*/  ULOP3.LUT UR12, UR12, 0x3fff, URZ, 0xc0, !UPT ;  /* 0x00003fff0c0c7892 */ /* 0x000fe4000f8ec0ff */
[----:B------:R-:W-:Y:S01]  /*3100*/  UISETP.LT.AND UP0, UPT, UR4, 0x1, UPT ;  /* 0x000000010400788c */ /* 0x000fe2000bf01270 */
[----:B------:R-:W-:Y:S01]  /*3110*/  UMOV UR22, 0x0 ;  /* 0x0000000000167882 */ /* 0x000fe20000000000 */
[----:B------:R-:W-:-:S02]  /*3120*/  UMOV UR23, 0x8218010 ;  /* 0x0821801000177882 */ /* 0x000fc40000000000 */
[----:B------:R-:W-:Y:S02]  /*3130*/  USEL UR10, UR4, 0x1, !UP0 ;  /* 0x00000001040a7887 */ /* 0x000fe4000c000000 */
[----:B------:R-:W-:Y:S02]  /*3140*/  ULOP3.LUT UR11, UR11, 0x2000000, URZ, 0xfc, !UPT ;  /* 0x020000000b0b7892 */ /* 0x000fe4000f8efcff */
[----:B------:R-:W-:Y:S02]  /*3150*/  ULOP3.LUT UR12, UR12, 0x2000000, URZ, 0xfc, !UPT ;  /* 0x020000000c0c7892 */ /* 0x000fe4000f8efcff */
[----:B------:R-:W-:Y:S02]  /*3160*/  UIADD3 UR10, UPT, UPT, -UR10, URZ, URZ ;  /* 0x000000ff0a0a7290 */ /* 0x000fe4000fffe1ff */
[----:B----4-:R-:W-:Y:S01]  /*3170*/  UISETP.GE.AND UP3, UPT, UR6, 0x1, UPT ;  /* 0x000000010600788c */ /* 0x010fe2000bf66270 */
[----:B------:R-:W-:Y:S01]  /*3180*/  UMOV UR20, 0x0 ;  /* 0x0000000000147882 */ /* 0x000fe20000000000 */
[----:B------:R-:W-:Y:S01]  /*3190*/  UMOV UR21, 0x8218010 ;  /* 0x0821801000157882 */ /* 0x000fe20000000000 */
[----:B------:R-:W-:Y:S01]  /*31a0*/  UMOV UR18, 0x0 ;  /* 0x0000000000127882 */ /* 0x000fe20000000000 */
[----:B------:R-:W-:Y:S01]  /*31b0*/  UMOV UR19, 0x8218010 ;  /* 0x0821801000137882 */ /* 0x000fe20000000000 */
[----:B-1----:R-:W-:-:S15]  /*31c0*/  R2UR UR17, R2 ;  /* 0x00000000021172ca */ /* 0x002fde00000e0000 */
.L_x_64:
[----:B------:R-:W-:Y:S02]  /*31d0*/  LEA R0, R10, UR5, 0x3 ;  /* 0x000000050a007c11 */ /* 0x000fe4000f8e18ff */
[----:B------:R-:W-:Y:S02]  /*31e0*/  SHF.L.U32 R2, R9, 0x1f, RZ ;  /* 0x0000001f09027819 */ /* 0x000fe400000006ff */
[----:B------:R-:W-:Y:S01]  /*31f0*/  PLOP3.LUT P0, PT, PT, PT, UP3, 0x80, 0x8 ;  /* 0x000000000008781c */ /* 0x000fe20003f0f038 */
[----:B------:R-:W-:Y:S01]  /*3200*/  VIADD R3, R0, 0x80 ;  /* 0x0000008000037836 */ /* 0x000fe20000000000 */
[----:B-1----:R-:W1:Y:S02]  /*3210*/  SYNCS.PHASECHK.TRANS64.TRYWAIT P1, [R0+URZ+0x70], R2 ;  /* 0x00007002000075a7 */ /* 0x002e6400080211ff */
[----:B-1-3--:R-:W-:Y:S09]  /*3220*/  @!P1 BRA `(.L_x_58) ;  /* 0x0000006000089947 */ /* 0x00aff20003800000 */
.L_x_147:
[----:B------:R-:W-:Y:S01]  /*3230*/  LEA R4, R10, UR5, 0x4 ;  /* 0x000000050a047c11 */ /* 0x000fe2000f8e20ff */
[----:B------:R-:W-:Y:S01]  /*3240*/  @UP3 ULEA UR6, UR15, UR5, 0x3 ;  /* 0x000000050f063291 */ /* 0x000fe2000f8e18ff */
[----:B------:R-:W-:Y:S01]  /*3250*/  PLOP3.LUT P2, PT, PT, PT, PT, 0x80, 0x8 ;  /* 0x000000000008781c */ /* 0x000fe20003f4f070 */
[----:B------:R-:W-:Y:S01]  /*3260*/  ULEA UR7, UR16, UR5, 0x3 ;  /* 0x0000000510077291 */ /* 0x000fe2000f8e18ff */
[----:B------:R-:W-:Y:S01]  /*3270*/  PRMT R3, RZ, 0x654, R3 ;  /* 0x00000654ff037816 */ /* 0x000fe20000000003 */
[----:B------:R-:W-:Y:S01]  /*3280*/  ULEA UR8, UR16, UR17, 0x7 ;  /* 0x0000001110087291 */ /* 0x000fe2000f8e38ff */
[----:B------:R-:W2:Y:S01]  /*3290*/  LDS.128 R4, [R4+0x100] ;  /* 0x0001000004047984 */ /* 0x000ea20000000c00 */
[----:B-1----:R-:W-:Y:S02]  /*32a0*/  @P0 SHF.L.U32 R2, R8, 0x1f, RZ ;  /* 0x0000001f08020819 */ /* 0x002fe400000006ff */
[----:B------:R-:W-:Y:S01]  /*32b0*/  SHF.L.U32 R0, R11, 0x1f, RZ ;  /* 0x0000001f0b007819 */ /* 0x000fe200000006ff */
[----:B------:R-:W-:Y:S01]  /*32c0*/  @!PT LDS RZ, [RZ] ;  /* 0x00000000fffff984 */ /* 0x000fe20000000800 */
[----:B------:R-:W-:Y:S01]  /*32d0*/  @!PT LDS RZ, [RZ] ;  /* 0x00000000fffff984 */ /* 0x000fe20000000800 */
[----:B------:R-:W-:Y:S01]  /*32e0*/  @!PT LDS RZ, [RZ] ;  /* 0x00000000fffff984 */ /* 0x000fe20000000800 */
[----:B------:R-:W-:Y:S01]  /*32f0*/  @!PT LDS RZ, [RZ] ;  /* 0x00000000fffff984 */ /* 0x000fe20000000800 */
[----:B------:R1:W-:Y:S06]  /*3300*/  MEMBAR.ALL.CTA ;  /* 0x0000000000007992 */ /* 0x0003ec0000008000 */
[----:B-1----:R-:W1:Y:S02]  /*3310*/  FENCE.VIEW.ASYNC.S ;  /* 0x00000000000073c6 */ /* 0x002e640000000000 */
[----:B-1----:R1:W-:Y:S01]  /*3320*/  SYNCS.ARRIVE.TRANS64.RED.A1T0 RZ, [R3+URZ], RZ ;  /* 0x000000ff03ff79a7 */ /* 0x0023e200081004ff */
[----:B------:R1:W3:Y:S01]  /*3330*/  @P0 SYNCS.PHASECHK.TRANS64.TRYWAIT P2, [UR6], R2 ;  /* 0x00000002ff0005a7 */ /* 0x0002e20008041106 */
[----:B--2---:R-:W-:Y:S01]  /*3340*/  LOP3.LUT P1, RZ, R6, 0x1, RZ, 0xc0, !PT ;  /* 0x0000000106ff7812 */ /* 0x004fe2000782c0ff */
[----:B------:R-:W2:Y:S02]  /*3350*/  SYNCS.PHASECHK.TRANS64.TRYWAIT P0, [UR7+0xb0], R0 ;  /* 0x0000b000ff0075a7 */ /* 0x000ea40008001107 */
[----:B-123--:R-:W-:Y:S10]  /*3360*/  @!P0 BRA `(.L_x_59) ;  /* 0x0000005c00cc8947 */ /* 0x00eff40003800000 */
.L_x_149:
[----:B------:R-:W-:Y:S01]  /*3370*/  IADD3 R10, PT, PT, R10, 0x1, RZ ;  /* 0x000000010a0a7810 */ /* 0x000fe20007ffe0ff */
[----:B------:R-:W-:Y:S06]  /*3380*/  BRA.U !UP3, `(.L_x_60) ;  /* 0x000000010bc07547 */ /* 0x000fec000b800000 */
[----:B------:R-:W-:Y:S01]  /*3390*/  UPLOP3.LUT UP4, UPT, UPT, UPT, UPT, 0x40, 0x4 ;  /* 0x000000000004789c */ /* 0x000fe20003f8e870 */
[----:B------:R-:W-:Y:S01]  /*33a0*/  UMOV UR14, UR10 ;  /* 0x0000000a000e7c82 */ /* 0x000fe20008000000 */
[----:B------:R-:W-:Y:S01]  /*33b0*/  UMOV UR13, UR4 ;  /* 0x00000004000d7c82 */ /* 0x000fe20008000000 */
[----:B------:R-:W-:-:S08]  /*33c0*/  UMOV UR42, UR15 ;  /* 0x0000000f002a7c82 */ /* 0x000fd00008000000 */
.L_x_63:
[----:B------:R-:W-:Y:S02]  /*33d0*/  UIADD3 UR14, UPT, UPT, UR14, 0x1, URZ ;  /* 0x000000010e0e7890 */ /* 0x000fe4000fffe0ff */
[----:B--2---:R-:W-:Y:S02]  /*33e0*/  ULEA UR6, UR42, UR5, 0x3 ;  /* 0x000000052a067291 */ /* 0x004fe4000f8e18ff */
[----:B------:R-:W-:Y:S01]  /*33f0*/  UISETP.NE.AND UP0, UPT, UR14, URZ, UPT ;  /* 0x000000ff0e00728c */ /* 0x000fe2000bf05270 */
[----:B---3--:R-:W-:Y:S10]  /*3400*/  @P2 BRA `(.L_x_61) ;  /* 0x00000000000c2947 */ /* 0x008ff40003800000 */
[----:B-1----:R-:W-:Y:S04]  /*3410*/  SHF.L.U32 R2, R8, 0x1f, RZ ;  /* 0x0000001f08027819 */ /* 0x002fe800000006ff */
[----:B------:R-:W1:Y:S02]  /*3420*/  SYNCS.PHASECHK.TRANS64.TRYWAIT P0, [UR6], R2 ;  /* 0x00000002ff0075a7 */ /* 0x000e640008001106 */
[----:B-1----:R-:W-:Y:S05]  /*3430*/  @!P0 BRA `(.L_x_62) ;  /* 0x0000005c00b08947 */ /* 0x002fea0003800000 */
.L_x_61:
[----:B------:R-:W-:Y:S01]  /*3440*/  UISETP.NE.AND UP1, UPT, UR13, 0x1, UPT ;  /* 0x000000010d00788c */ /* 0x000fe2000bf25270 */
[----:B------:R-:W-:Y:S01]  /*3450*/  PLOP3.LUT P2, PT, PT, PT, PT, 0x80, 0x8 ;  /* 0x000000000008781c */ /* 0x000fe20003f4f070 */
[----:B------:R-:W-:Y:S02]  /*3460*/  UIADD3 UR15, UPT, UPT, UR42, 0x1, URZ ;  /* 0x000000012a0f7890 */ /* 0x000fe4000fffe0ff */
[----:B------:R-:W-:Y:S02]  /*3470*/  ULEA UR28, UR42, UR12, 0xa ;  /* 0x0000000c2a1c7291 */ /* 0x000fe4000f8e50ff */
[----:B------:R-:W-:Y:S01]  /*3480*/  UISETP.NE.AND UP2, UPT, UR15, 0x2, UPT ;  /* 0x000000020f00788c */ /* 0x000fe2000bf45270 */
[----:B------:R-:W-:Y:S01]  /*3490*/  PLOP3.LUT P0, PT, PT, PT, UP1, 0x80, 0x8 ;  /* 0x000000000008781c */ /* 0x000fe20003f0f018 */
[----:B------:R-:W-:Y:S02]  /*34a0*/  UIADD3 UR40, UPT, UPT, UR28, 0x80, URZ ;  /* 0x000000801c287890 */ /* 0x000fe4000fffe0ff */
[----:B------:R-:W-:Y:S02]  /*34b0*/  USEL UR27, URZ, 0x1, UP2 ;  /* 0x00000001ff1b7887 */ /* 0x000fe40009000000 */
[----:B------:R-:W-:Y:S02]  /*34c0*/  USEL UR15, UR15, URZ, UP2 ;  /* 0x000000ff0f0f7287 */ /* 0x000fe40009000000 */
[----:B------:R-:W-:Y:S02]  /*34d0*/  UIADD3 UR36, UPT, UPT, UR28, 0x100, URZ ;  /* 0x000001001c247890 */ /* 0x000fe4000fffe0ff */
[----:B------:R-:W-:Y:S01]  /*34e0*/  @UP1 ULEA UR26, UR15, UR5, 0x3 ;  /* 0x000000050f1a1291 */ /* 0x000fe2000f8e18ff */
[----:B------:R-:W-:Y:S01]  /*34f0*/  LOP3.LUT R8, R8, UR27, RZ, 0x3c, !PT ;  /* 0x0000001b08087c12 */ /* 0x000fe2000f8e3cff */
[----:B------:R-:W-:Y:S02]  /*3500*/  UIADD3 UR32, UPT, UPT, UR28, 0x180, URZ ;  /* 0x000001801c207890 */ /* 0x000fe4000fffe0ff */
[----:B------:R-:W-:Y:S01]  /*3510*/  UIADD3 UR6, UPT, UPT, UR6, 0x10, URZ ;  /* 0x0000001006067890 */ /* 0x000fe2000fffe0ff */
[----:B-1----:R-:W-:Y:S01]  /*3520*/  @P0 SHF.L.U32 R0, R8, 0x1f, RZ ;  /* 0x0000001f08000819 */ /* 0x002fe200000006ff */
[----:B------:R-:W-:Y:S01]  /*3530*/  UIADD3 UR13, UPT, UPT, UR13, -0x1, URZ ;  /* 0xffffffff0d0d7890 */ /* 0x000fe2000fffe0ff */
[----:B------:R-:W-:Y:S02]  /*3540*/  UMOV UR29, 0x40004040 ;  /* 0x40004040001d7882 */ /* 0x000fe40000000000 */
[----:B------:R2:W3:Y:S01]  /*3550*/  @P0 SYNCS.PHASECHK.TRANS64.TRYWAIT P2, [UR26], R0 ;  /* 0x00000000ff0005a7 */ /* 0x0004e2000804111a */
[----:B------:R-:W-:Y:S01]  /*3560*/  ULEA UR26, UR42, UR11, 0xa ;  /* 0x0000000b2a1a7291 */ /* 0x000fe2000f8e50ff */
[----:B------:R-:W-:Y:S01]  /*3570*/  UMOV UR27, 0x40004040 ;  /* 0x40004040001b7882 */ /* 0x000fe20000000000 */
[----:B------:R-:W-:Y:S02]  /*3580*/  UMOV UR41, 0x40004040 ;  /* 0x4000404000297882 */ /* 0x000fe40000000000 */
[----:B------:R-:W-:Y:S02]  /*3590*/  UIADD3 UR38, UPT, UPT, UR26, 0x80, URZ ;  /* 0x000000801a267890 */ /* 0x000fe4000fffe0ff */
[----:B------:R-:W-:Y:S02]  /*35a0*/  UIADD3 UR34, UPT, UPT, UR26, 0x100, URZ ;  /* 0x000001001a227890 */ /* 0x000fe4000fffe0ff */
[----:B------:R-:W-:Y:S01]  /*35b0*/  UIADD3 UR30, UPT, UPT, UR26, 0x180, URZ ;  /* 0x000001801a1e7890 */ /* 0x000fe2000fffe0ff */
[----:B------:R2:W-:Y:S01]  /*35c0*/  UTCHMMA gdesc[UR26], gdesc[UR28], tmem[UR8], tmem[UR24], idesc[UR25], UP4 ;  /* 0x00ff181c1a0075ea */ /* 0x0005e2000a000008 */
[----:B------:R-:W-:Y:S01]  /*35d0*/  UPLOP3.LUT UP4, UPT, UPT, UPT, UPT, 0x80, 0x8 ;  /* 0x000000000008789c */ /* 0x000fe20003f8f070 */
[----:B------:R-:W-:Y:S01]  /*35e0*/  UMOV UR39, 0x40004040 ;  /* 0x4000404000277882 */ /* 0x000fe20000000000 */
[----:B------:R-:W-:Y:S01]  /*35f0*/  UMOV UR37, 0x40004040 ;  /* 0x4000404000257882 */ /* 0x000fe20000000000 */
[----:B------:R2:W-:Y:S01]  /*3600*/  UTCHMMA gdesc[UR38], gdesc[UR40], tmem[UR8], tmem[UR22], idesc[UR23], UPT ;  /* 0x00ff1628260075ea */ /* 0x0005e2000b800008 */
[----:B------:R-:W-:Y:S01]  /*3610*/  UMOV UR35, 0x40004040 ;  /* 0x4000404000237882 */ /* 0x000fe20000000000 */
[----:B------:R-:W-:Y:S01]  /*3620*/  UMOV UR33, 0x40004040 ;  /* 0x4000404000217882 */ /* 0x000fe20000000000 */
[----:B------:R-:W-:Y:S01]  /*3630*/  UMOV UR31, 0x40004040 ;  /* 0x40004040001f7882 */ /* 0x000fe20000000000 */
[----:B------:R2:W-:Y:S01]  /*3640*/  UTCHMMA gdesc[UR34], gdesc[UR36], tmem[UR8], tmem[UR20], idesc[UR21], UPT ;  /* 0x00ff1424220075ea */ /* 0x0005e2000b800008 */
[----:B------:R2:W-:Y:S01]  /*3650*/  UTCHMMA gdesc[UR30], gdesc[UR32], tmem[UR8], tmem[UR18], idesc[UR19], UPT ;  /* 0x00ff12201e0075ea */ /* 0x0005e2000b800008 */
[----:B------:R2:W-:Y:S01]  /*3660*/  UTCBAR.MULTICAST [UR6], URZ, UR9 ;  /* 0x000000ff060073e9 */ /* 0x0005e20008000809 */
[----:B------:R-:W-:Y:S01]  /*3670*/  UMOV UR42, UR15 ;  /* 0x0000000f002a7c82 */ /* 0x000fe20008000000 */
[----:B------:R-:W-:Y:S05]  /*3680*/  BRA.U UP0, `(.L_x_63) ;  /* 0xfffffffd00507547 */ /* 0x000fea000b83ffff */
.L_x_60:
[----:B------:R-:W-:Y:S01]  /*3690*/  UIADD3 UR16, UPT, UPT, UR16, 0x1, URZ ;  /* 0x0000000110107890 */ /* 0x000fe2000fffe0ff */
[C---:B------:R-:W-:Y:S01]  /*36a0*/  ISETP.NE.AND P0, PT, R10.reuse, 0x2, PT ;  /* 0x000000020a00780c */ /* 0x040fe20003f05270 */
[----:B------:R-:W-:Y:S02]  /*36b0*/  UIADD3 UR7, UPT, UPT, UR7, 0x90, URZ ;  /* 0x0000009007077890 */ /* 0x000fe4000fffe0ff */
[----:B------:R-:W-:Y:S01]  /*36c0*/  UISETP.NE.AND UP0, UPT, UR16, 0x4, UPT ;  /* 0x000000041000788c */ /* 0x000fe2000bf05270 */
[----:B-12---:R-:W-:Y:S02]  /*36d0*/  SEL R0, RZ, 0x1, P0 ;  /* 0x00000001ff007807 */ /* 0x006fe40000000000 */
[----:B------:R-:W-:Y:S01]  /*36e0*/  SEL R10, R10, RZ, P0 ;  /* 0x000000ff0a0a7207 */ /* 0x000fe20000000000 */
[----:B------:R-:W-:Y:S01]  /*36f0*/  USEL UR6, URZ, 0x1, UP0 ;  /* 0x00000001ff067887 */ /* 0x000fe20008000000 */
[----:B------:R-:W-:Y:S01]  /*3700*/  LOP3.LUT R9, R9, R0, RZ, 0x3c, !PT ;  /* 0x0000000009097212 */ /* 0x000fe200078e3cff */
[----:B------:R-:W-:Y:S01]  /*3710*/  USEL UR16, UR16, URZ, UP0 ;  /* 0x000000ff10107287 */ /* 0x000fe20008000000 */
[----:B------:R1:W-:Y:S03]  /*3720*/  UTCBAR [UR7], URZ ;  /* 0x000000ff070073e9 */ /* 0x0003e600080000ff */
[----:B------:R-:W-:Y:S01]  /*3730*/  LOP3.LUT R11, R11, UR6, RZ, 0x3c, !PT ;  /* 0x000000060b0b7c12 */ /* 0x000fe2000f8e3cff */
[----:B------:R-:W-:Y:S07]  /*3740*/  @P1 BRA `(.L_x_64) ;  /* 0xfffffff800a01947 */ /* 0x000fee000383ffff */
[----:B------:R-:W2:Y:S01]  /*3750*/  S2UR UR4, SR_CgaCtaId ;  /* 0x00000000000479c3 */ /* 0x000ea20000008800 */
[----:B------:R-:W-:Y:S01]  /*3760*/  ELECT P0, URZ, PT ;  /* 0x0000000000ff782f */ /* 0x000fe20003800000 */
[----:B------:R-:W-:Y:S01]  /*3770*/  IMAD.MOV.U32 R0, RZ, RZ, 0x1 ;  /* 0x00000001ff007424 */ /* 0x000fe200078e00ff */
[----:B------:R-:W-:Y:S01]  /*3780*/  UIADD3 UR5, UPT, UPT, UR5, 0xb0, URZ ;  /* 0x000000b005057890 */ /* 0x000fe2000fffe0ff */
[----:B------:R-:W-:Y:S01]  /*3790*/  SHF.L.U32 R2, R11, 0x1f, RZ ;  /* 0x0000001f0b027819 */ /* 0x000fe200000006ff */
[----:B------:R-:W-:-:S03]  /*37a0*/  UMOV UR6, 0x40 ;  /* 0x0000004000067882 */ /* 0x000fc60000000000 */
[----:B------:R-:W-:Y:S01]  /*37b0*/  UVIRTCOUNT.DEALLOC.SMPOOL 0x80 ;  /* 0x000000800000784c */ /* 0x000fe20000000000 */
[----:B--2---:R-:W-:Y:S02]  /*37c0*/  ULEA UR4, UR4, UR6, 0x18 ;  /* 0x0000000604047291 */ /* 0x004fe4000f8ec0ff */
[----:B------:R-:W-:-:S07]  /*37d0*/  ULEA UR6, UR16, UR5, 0x3 ;  /* 0x0000000510067291 */ /* 0x000fce000f8e18ff */
[----:B------:R2:W-:Y:S02]  /*37e0*/  @P0 STS.U8 [UR4+0x1c], R0 ;  /* 0x00001c00ff000988 */ /* 0x0005e40008000004 */
[----:B------:R-:W4:Y:S02]  /*37f0*/  SYNCS.PHASECHK.TRANS64.TRYWAIT P0, [UR6], R2 ;  /* 0x00000002ff0075a7 */ /* 0x000f240008001106 */
[----:B--2-4-:R-:W-:Y:S05]  /*3800*/  @!P0 BRA `(.L_x_65) ;  /* 0x0000005800d48947 */ /* 0x014fea0003800000 */
.L_x_152:
[----:B-1----:R-:W-:-:S04]  /*3810*/  UIADD3 UR7, UPT, UPT, UR16, 0x1, URZ ;  /* 0x0000000110077890 */ /* 0x002fc8000fffe0ff */
[----:B------:R-:W-:-:S04]  /*3820*/  UISETP.NE.AND UP0, UPT, UR7, 0x4, UPT ;  /* 0x000000040700788c */ /* 0x000fc8000bf05270 */
[----:B------:R-:W-:Y:S02]  /*3830*/  USEL UR8, URZ, 0x1, UP0 ;  /* 0x00000001ff087887 */ /* 0x000fe40008000000 */
[----:B------:R-:W-:-:S04]  /*3840*/  USEL UR7, UR7, URZ, UP0 ;  /* 0x000000ff07077287 */ /* 0x000fc80008000000 */
[----:B------:R-:W-:Y:S01]  /*3850*/  ULEA UR6, UR7, UR5, 0x3 ;  /* 0x0000000507067291 */ /* 0x000fe2000f8e18ff */
[----:B--2---:R-:W-:-:S04]  /*3860*/  LOP3.LUT R2, R11, UR8, RZ, 0x3c, !PT ;  /* 0x000000080b027c12 */ /* 0x004fc8000f8e3cff */
[----:B------:R-:W-:-:S04]  /*3870*/  SHF.L.U32 R3, R2, 0x1f, RZ ;  /* 0x0000001f02037819 */ /* 0x000fc800000006ff */
[----:B------:R-:W1:Y:S02]  /*3880*/  SYNCS.PHASECHK.TRANS64.TRYWAIT P0, [UR6], R3 ;  /* 0x00000003ff0075a7 */ /* 0x000e640008001106 */
[----:B-1----:R-:W-:Y:S05]  /*3890*/  @!P0 BRA `(.L_x_66) ;  /* 0x0000005800c88947 */ /* 0x002fea0003800000 */
.L_x_154:
[----:B------:R-:W-:-:S04]  /*38a0*/  UIADD3 UR7, UPT, UPT, UR7, 0x1, URZ ;  /* 0x0000000107077890 */ /* 0x000fc8000fffe0ff */
[----:B------:R-:W-:-:S04]  /*38b0*/  UISETP.NE.AND UP0, UPT, UR7, 0x4, UPT ;  /* 0x000000040700788c */ /* 0x000fc8000bf05270 */
[----:B------:R-:W-:Y:S02]  /*38c0*/  USEL UR8, URZ, 0x1, UP0 ;  /* 0x00000001ff087887 */ /* 0x000fe40008000000 */
[----:B------:R-:W-:-:S04]  /*38d0*/  USEL UR7, UR7, URZ, UP0 ;  /* 0x000000ff07077287 */ /* 0x000fc80008000000 */
[----:B------:R-:W-:Y:S01]  /*38e0*/  ULEA UR6, UR7, UR5, 0x3 ;  /* 0x0000000507067291 */ /* 0x000fe2000f8e18ff */
[----:B------:R-:W-:-:S04]  /*38f0*/  LOP3.LUT R2, R2, UR8, RZ, 0x3c, !PT ;  /* 0x0000000802027c12 */ /* 0x000fc8000f8e3cff */
[----:B-1----:R-:W-:-:S04]  /*3900*/  SHF.L.U32 R3, R2, 0x1f, RZ ;  /* 0x0000001f02037819 */ /* 0x002fc800000006ff */
[----:B------:R-:W1:Y:S02]  /*3910*/  SYNCS.PHASECHK.TRANS64.TRYWAIT P0, [UR6], R3 ;  /* 0x00000003ff0075a7 */ /* 0x000e640008001106 */
[----:B-1----:R-:W-:Y:S05]  /*3920*/  @!P0 BRA `(.L_x_67) ;  /* 0x0000005800bc8947 */ /* 0x002fea0003800000 */
.L_x_156:
[----:B------:R-:W-:-:S04]  /*3930*/  UIADD3 UR7, UPT, UPT, UR7, 0x1, URZ ;  /* 0x0000000107077890 */ /* 0x000fc8000fffe0ff */
[----:B------:R-:W-:-:S04]  /*3940*/  UISETP.NE.AND UP0, UPT, UR7, 0x4, UPT ;  /* 0x000000040700788c */ /* 0x000fc8000bf05270 */
[----:B------:R-:W-:Y:S02]  /*3950*/  USEL UR6, URZ, 0x1, UP0 ;  /* 0x00000001ff067887 */ /* 0x000fe40008000000 */
[----:B------:R-:W-:-:S04]  /*3960*/  USEL UR7, UR7, URZ, UP0 ;  /* 0x000000ff07077287 */ /* 0x000fc80008000000 */
[----:B------:R-:W-:Y:S01]  /*3970*/  ULEA UR7, UR7, UR5, 0x3 ;  /* 0x0000000507077291 */ /* 0x000fe2000f8e18ff */
[----:B------:R-:W-:-:S04]  /*3980*/  LOP3.LUT R2, R2, UR6, RZ, 0x3c, !PT ;  /* 0x0000000602027c12 */ /* 0x000fc8000f8e3cff */
[----:B------:R-:W-:-:S04]  /*3990*/  SHF.L.U32 R2, R2, 0x1f, RZ ;  /* 0x0000001f02027819 */ /* 0x000fc800000006ff */
[----:B------:R-:W2:Y:S02]  /*39a0*/  SYNCS.PHASECHK.TRANS64.TRYWAIT P0, [UR7], R2 ;  /* 0x00000002ff0075a7 */ /* 0x000ea40008001107 */
[----:B--2---:R-:W-:Y:S05]  /*39b0*/  @!P0 BRA `(.L_x_68) ;  /* 0x0000005800b08947 */ /* 0x004fea0003800000 */
.L_x_158:
[----:B------:R-:W-:Y:S01]  /*39c0*/  NOP ;  /* 0x0000000000007918 */ /* 0x000fe20000000000 */
[----:B-1----:R-:W1:Y:S01]  /*39d0*/  LDS R0, [UR4+0x14] ;  /* 0x00001404ff007984 */ /* 0x002e620008000800 */
[----:B------:R-:W-:Y:S01]  /*39e0*/  ULOP3.LUT UR6, UR17, 0xffff, URZ, 0xc0, !UPT ;  /* 0x0000ffff11067892 */ /* 0x000fe2000f8ec0ff */
[----:B------:R-:W-:Y:S01]  /*39f0*/  UMOV UR8, 0xffff ;  /* 0x0000ffff00087882 */ /* 0x000fe20000000000 */
[----:B------:R-:W-:Y:S02]  /*3a00*/  UMOV UR5, 0x1 ;  /* 0x0000000100057882 */ /* 0x000fe40000000000 */
[----:B------:R-:W-:-:S04]  /*3a10*/  USHF.R.U32.HI UR6, URZ, 0x5, UR6 ;  /* 0x00000005ff067899 */ /* 0x000fc80008011606 */
[----:B------:R-:W-:Y:S02]  /*3a20*/  USHF.L.U32 UR8, UR8, UR6, URZ ;  /* 0x0000000608087299 */ /* 0x000fe400080006ff */
[----:B------:R-:W-:-:S04]  /*3a30*/  USHF.L.U32 UR5, UR5, UR6, URZ ;  /* 0x0000000605057299 */ /* 0x000fc800080006ff */
[----:B-1----:R-:W-:-:S04]  /*3a40*/  LOP3.LUT R0, R0, UR8, RZ, 0xc0, !PT ;  /* 0x0000000800007c12 */ /* 0x002fc8000f8ec0ff */
[----:B------:R-:W-:-:S13]  /*3a50*/  ISETP.NE.AND P0, PT, R0, UR8, PT ;  /* 0x0000000800007c0c */ /* 0x000fda000bf05270 */
[----:B------:R-:W-:Y:S05]  /*3a60*/  @P0 BRA `(.L_x_69) ;  /* 0x0000000000580947 */ /* 0x000fea0003800000 */
[----:B------:R-:W1:Y:S02]  /*3a70*/  LDS R0, [UR4+0x18] ;  /* 0x00001804ff007984 */ /* 0x000e640008000800 */
[----:B-1----:R-:W-:-:S04]  /*3a80*/  LOP3.LUT R0, R0, UR5, RZ, 0xc0, !PT ;  /* 0x0000000500007c12 */ /* 0x002fc8000f8ec0ff */
[----:B------:R-:W-:-:S13]  /*3a90*/  ISETP.NE.AND P0, PT, R0, UR5, PT ;  /* 0x0000000500007c0c */ /* 0x000fda000bf05270 */
[----:B------:R-:W-:Y:S05]  /*3aa0*/  @P0 BRA `(.L_x_70) ;  /* 0x00000000003c0947 */ /* 0x000fea0003800000 */
[----:B------:R-:W1:Y:S01]  /*3ab0*/  S2R R2, SR_LANEID ;  /* 0x0000000000027919 */ /* 0x000e620000000000 */
[----:B------:R-:W-:Y:S01]  /*3ac0*/  ULOP3.LUT UR8, URZ, UR8, URZ, 0x33, !UPT ;  /* 0x00000008ff087292 */ /* 0x000fe2000f8e33ff */
[----:B------:R-:W-:Y:S02]  /*3ad0*/  VOTEU.ANY UR7, UPT, PT ;  /* 0x0000000000077886 */ /* 0x000fe400038e0100 */
[----:B------:R-:W-:-:S03]  /*3ae0*/  UFLO.U32 UR7, UR7 ;  /* 0x00000007000772bd */ /* 0x000fc600080e0000 */
[----:B------:R-:W-:-:S04]  /*3af0*/  IMAD.U32 R0, RZ, RZ, UR8 ;  /* 0x00000008ff007e24 */ /* 0x000fc8000f8e00ff */
[----:B------:R2:W4:Y:S02]  /*3b00*/  REDUX UR6, R0 ;  /* 0x00000000000673c4 */ /* 0x0005240000000000 */
[----:B------:R1:W-:Y:S02]  /*3b10*/  UTCATOMSWS.AND URZ, UR8 ;  /* 0x0000000800ff79e3 */ /* 0x0003e40008000000 */
[----:B-1----:R-:W-:Y:S02]  /*3b20*/  ISETP.EQ.U32.AND P0, PT, R2, UR7, PT ;  /* 0x0000000702007c0c */ /* 0x002fe4000bf02070 */
[----:B--2---:R-:W-:Y:S02]  /*3b30*/  LOP3.LUT R0, RZ, UR5, RZ, 0x33, !PT ;  /* 0x00000005ff007c12 */ /* 0x004fe4000f8e33ff */
[----:B----4-:R-:W-:Y:S02]  /*3b40*/  MOV R2, UR6 ;  /* 0x0000000600027c02 */ /* 0x010fe40008000f00 */
[----:B------:R-:W1:Y:S07]  /*3b50*/  REDUX UR5, R0 ;  /* 0x00000000000573c4 */ /* 0x000e6e0000000000 */
[----:B------:R2:W-:Y:S01]  /*3b60*/  @P0 ATOMS.AND RZ, [UR4+0x14], R2 ;  /* 0x00001402ffff098c */ /* 0x0005e2000a800004 */
[----:B-1----:R-:W-:-:S05]  /*3b70*/  IMAD.U32 R0, RZ, RZ, UR5 ;  /* 0x00000005ff007e24 */ /* 0x002fca000f8e00ff */
[----:B------:R2:W-:Y:S01]  /*3b80*/  @P0 ATOMS.AND RZ, [UR4+0x18], R0 ;  /* 0x00001800ffff098c */ /* 0x0005e2000a800004 */
[----:B------:R-:W-:Y:S05]  /*3b90*/  BRA `(.L_x_71) ;  /* 0x0000000000147947 */ /* 0x000fea0003800000 */
.L_x_70:
[----:B------:R-:W-:Y:S02]  /*3ba0*/  MOV R2, 0x3bc0 ;  /* 0x00003bc000027802 */ /* 0x000fe40000000f00 */
[----:B---3-5:R-:W-:Y:S05]  /*3bb0*/  CALL.REL.NOINC `($__internal_0_$__cuda_sm10x_tcgen05_guardrail_trap_col_being_dealloced_not_returned_by_alloc) ;  /* 0x0000005c00987944 */ /* 0x028fea0003c00000 */
[----:B------:R-:W-:Y:S05]  /*3bc0*/  BRA `(.L_x_71) ;  /* 0x0000000000087947 */ /* 0x000fea0003800000 */
.L_x_69:
[----:B------:R-:W-:Y:S02]  /*3bd0*/  MOV R2, 0x3bf0 ;  /* 0x00003bf000027802 */ /* 0x000fe40000000f00 */
[----:B---3-5:R-:W-:Y:S05]  /*3be0*/  CALL.REL.NOINC `($__internal_2_$__cuda_sm10x_tcgen05_guardrail_trap_unallocated_columns_being_dealloced) ;  /* 0x0000005c00a47944 */ /* 0x028fea0003c00000 */
.L_x_71:
[----:B------:R-:W-:Y:S01]  /*3bf0*/  NOP ;  /* 0x0000000000007918 */ /* 0x000fe20000000000 */
[----:B------:R-:W-:Y:S05]  /*3c00*/  EXIT ;  /* 0x000000000000794d */ /* 0x000fea0003800000 */
.L_x_53:
[----:B------:R-:W-:-:S09]  /*3c10*/  UISETP.NE.OR UP4, UPT, UR5, 0x3, !UP4 ;  /* 0x000000030500788c */ /* 0x000fd2000e785670 */
[----:B------:R-:W-:Y:S05]  /*3c20*/  BRA.U UP4, `(.L_x_72) ;  /* 0x0000000d04fc7547 */ /* 0x000fea000b800000 */
[----:B------:R-:W1:Y:S01]  /*3c30*/  LDC R0, c[0x0][0xb30] ;  /* 0x0002cc00ff007b82 */ /* 0x000e620000000800 */
[----:B------:R-:W-:Y:S01]  /*3c40*/  UMOV UR4, 0x400 ;  /* 0x0000040000047882 */ /* 0x000fe20000000000 */
[----:B------:R-:W-:Y:S01]  /*3c50*/  HFMA2 R31, -RZ, RZ, 0, 0 ;  /* 0x00000000ff1f7431 */ /* 0x000fe200000001ff */
[----:B------:R-:W-:Y:S01]  /*3c60*/  ULEA UR4, UR37, UR4, 0x18 ;  /* 0x0000000425047291 */ /* 0x000fe2000f8ec0ff */
[----:B------:R-:W-:Y:S01]  /*3c70*/  IMAD.MOV.U32 R33, RZ, RZ, 0x1 ;  /* 0x00000001ff217424 */ /* 0x000fe200078e00ff */
[----:B------:R-:W-:Y:S01]  /*3c80*/  MOV R29, 0x2000 ;  /* 0x00002000001d7802 */ /* 0x000fe20000000f00 */
[----:B------:R-:W-:Y:S01]  /*3c90*/  IMAD.MOV.U32 R32, RZ, RZ, RZ ;  /* 0x000000ffff207224 */ /* 0x000fe200078e00ff */
[----:B------:R-:W-:Y:S01]  /*3ca0*/  UIADD3 UR5, UPT, UPT, UR4, 0x38, URZ ;  /* 0x0000003804057890 */ /* 0x000fe2000fffe0ff */
[----:B------:R-:W2:Y:S01]  /*3cb0*/  LDC R28, c[0x0][0x370] ;  /* 0x0000dc00ff1c7b82 */ /* 0x000ea20000000800 */
[----:B------:R-:W-:Y:S02]  /*3cc0*/  UPLOP3.LUT UP0, UPT, UPT, UPT, UPT, 0x40, 0x4 ;  /* 0x000000000004789c */ /* 0x000fe40003f0e870 */
[----:B------:R-:W-:-:S02]  /*3cd0*/  UIADD3 UR33, UPT, UPT, UR4, 0x20, URZ ;  /* 0x0000002004217890 */ /* 0x000fc4000fffe0ff */
[----:B------:R-:W-:Y:S02]  /*3ce0*/  UIADD3 UR25, UPT, UPT, UR4, 0x28, URZ ;  /* 0x0000002804197890 */ /* 0x000fe4000fffe0ff */
[----:B------:R-:W-:Y:S01]  /*3cf0*/  UIADD3 UR17, UPT, UPT, UR4, 0x30, URZ ;  /* 0x0000003004117890 */ /* 0x000fe2000fffe0ff */
[----:B------:R-:W3:Y:S01]  /*3d00*/  LDC R3, c[0x0][0xb0c] ;  /* 0x0002c300ff037b82 */ /* 0x000ee20000000800 */
[----:B------:R-:W-:-:S07]  /*3d10*/  UPRMT UR5, UR37, 0x654, UR5 ;  /* 0x0000065425057896 */ /* 0x000fce0008000005 */
[----:B------:R-:W4:Y:S01]  /*3d20*/  LDC R22, c[0x0][0xb20] ;  /* 0x0002c800ff167b82 */ /* 0x000f220000000800 */
[----:B-1----:R-:W-:-:S07]  /*3d30*/  ISETP.NE.AND P1, PT, R0, 0x1, PT ;  /* 0x000000010000780c */ /* 0x002fce0003f25270 */
[----:B------:R-:W1:Y:S08]  /*3d40*/  LDC.64 R34, c[0x0][0x348] ;  /* 0x0000d200ff227b82 */ /* 0x000e700000000a00 */
[----:B------:R-:W1:Y:S08]  /*3d50*/  LDC.64 R14, c[0x0][0x888] ;  /* 0x00022200ff0e7b82 */ /* 0x000e700000000a00 */
[----:B------:R-:W1:Y:S08]  /*3d60*/  LDC.64 R18, c[0x0][0xb10] ;  /* 0x0002c400ff127b82 */ /* 0x000e700000000a00 */
[----:B------:R-:W1:Y:S08]  /*3d70*/  LDC.64 R6, c[0x0][0xb18] ;  /* 0x0002c600ff067b82 */ /* 0x000e700000000a00 */
[----:B------:R-:W1:Y:S08]  /*3d80*/  LDC.64 R4, c[0x0][0xb28] ;  /* 0x0002ca00ff047b82 */ /* 0x000e700000000a00 */
[----:B------:R-:W1:Y:S08]  /*3d90*/  LDC.64 R16, c[0x0][0x890] ;  /* 0x00022400ff107b82 */ /* 0x000e700000000a00 */
[----:B--234-:R-:W1:Y:S02]  /*3da0*/  LDC R23, c[0x0][0x374] ;  /* 0x0000dd00ff177b82 */ /* 0x01ce640000000800 */
.L_x_83:
[C---:B------:R-:W-:Y:S02]  /*3db0*/  LEA R0, R32.reuse, UR4, 0x3 ;  /* 0x0000000420007c11 */ /* 0x040fe4000f8e18ff */
[----:B------:R-:W-:Y:S02]  /*3dc0*/  SHF.L.U32 R2, R31, 0x1f, RZ ;  /* 0x0000001f1f027819 */ /* 0x000fe400000006ff */
[----:B------:R-:W-:Y:S02]  /*3dd0*/  LEA R24, R32, UR4, 0x4 ;  /* 0x0000000420187c11 */ /* 0x000fe4000f8e20ff */
[----:B--2---:R-:W2:Y:S02]  /*3de0*/  SYNCS.PHASECHK.TRANS64.TRYWAIT P0, [R0+URZ+0x70], R2 ;  /* 0x00007002000075a7 */ /* 0x004ea400080011ff */
[----:B--2---:R-:W-:Y:S05]  /*3df0*/  @!P0 BRA `(.L_x_73) ;  /* 0x0000005400b88947 */ /* 0x004fea0003800000 */
.L_x_159:
[----:B------:R-:W-:Y:S01]  /*3e00*/  ISETP.GE.AND P0, PT, R40, 0x1, PT ;  /* 0x000000012800780c */ /* 0x000fe20003f06270 */
[----:B------:R-:W3:Y:S01]  /*3e10*/  LDS.128 R24, [R24+0x100] ;  /* 0x0001000018187984 */ /* 0x000ee20000000c00 */
[----:B--2---:R-:W-:Y:S01]  /*3e20*/  VIADD R0, R0, 0x80 ;  /* 0x0000008000007836 */ /* 0x004fe20000000000 */
[----:B------:R-:W-:Y:S01]  /*3e30*/  @!PT LDS RZ, [RZ] ;  /* 0x00000000fffff984 */ /* 0x000fe20000000800 */
[----:B------:R-:W-:Y:S01]  /*3e40*/  @!PT LDS RZ, [RZ] ;  /* 0x00000000fffff984 */ /* 0x000fe20000000800 */
[----:B------:R-:W-:Y:S01]  /*3e50*/  @!PT LDS RZ, [RZ] ;  /* 0x00000000fffff984 */ /* 0x000fe20000000800 */
[----:B------:R-:W-:Y:S01]  /*3e60*/  @!PT LDS RZ, [RZ] ;  /* 0x00000000fffff984 */ /* 0x000fe20000000800 */
[----:B------:R2:W-:Y:S06]  /*3e70*/  MEMBAR.ALL.CTA ;  /* 0x0000000000007992 */ /* 0x0005ec0000008000 */
[----:B--2---:R-:W2:Y:S01]  /*3e80*/  FENCE.VIEW.ASYNC.S ;  /* 0x00000000000073c6 */ /* 0x004ea20000000000 */
[----:B------:R-:W-:Y:S04]  /*3e90*/  PRMT R0, RZ, 0x654, R0 ;  /* 0x00000654ff007816 */ /* 0x000fe80000000000 */
[----:B--2---:R2:W-:Y:S01]  /*3ea0*/  SYNCS.ARRIVE.TRANS64.RED.A1T0 RZ, [R0+URZ], RZ ;  /* 0x000000ff00ff79a7 */ /* 0x0045e200081004ff */
[----:B---3--:R-:W-:Y:S11]  /*3eb0*/  LOP3.LUT P3, RZ, R26, 0x1, RZ, 0xc0, !PT ;  /* 0x000000011aff7812 */ /* 0x008ff6000786c0ff */
[----:B------:R-:W-:Y:S02]  /*3ec0*/  @!UPT UIADD3 URZ, UPT, UPT, URZ, URZ, URZ ;  /* 0x000000fffffff290 */ /* 0x000fe4000fffe0ff */
[----:B------:R-:W-:Y:S02]  /*3ed0*/  @P3 MOV R11, R24 ;  /* 0x00000018000b3202 */ /* 0x000fe40000000f00 */
[----:B------:R-:W-:Y:S01]  /*3ee0*/  @P3 LOP3.LUT R10, R25, 0xffff, RZ, 0xc0, !PT ;  /* 0x0000ffff190a3812 */ /* 0x000fe200078ec0ff */
[----:B--2---:R-:W-:Y:S06]  /*3ef0*/  @!P0 BRA `(.L_x_74) ;  /* 0x0000000000a48947 */ /* 0x004fec0003800000 */
[-C--:B-1----:R-:W-:Y:S01]  /*3f00*/  IMAD.HI.U32 R0, R23, R7.reuse, RZ ;  /* 0x0000000717007227 */ /* 0x082fe200078e00ff */
[----:B------:R-:W-:Y:S02]  /*3f10*/  ISETP.NE.AND P0, PT, R6, 0x1, PT ;  /* 0x000000010600780c */ /* 0x000fe40003f05270 */
[----:B------:R-:W-:Y:S01]  /*3f20*/  ISETP.NE.AND P2, PT, R40, 0x1, PT ;  /* 0x000000012800780c */ /* 0x000fe20003f45270 */
[----:B------:R-:W-:Y:S01]  /*3f30*/  IMAD.HI.U32 R9, R28, R18, RZ ;  /* 0x000000121c097227 */ /* 0x000fe200078e00ff */
[----:B------:R-:W-:Y:S02]  /*3f40*/  SHF.R.U32.HI R0, RZ, R22, R0 ;  /* 0x00000016ff007219 */ /* 0x000fe40000011600 */
[----:B------:R-:W-:Y:S01]  /*3f50*/  ISETP.NE.AND P4, PT, R3, 0x1, PT ;  /* 0x000000010300780c */ /* 0x000fe20003f85270 */
[----:B------:R-:W-:Y:S01]  /*3f60*/  IMAD.HI.U32 R13, R10, R7, RZ ;  /* 0x000000070a0d7227 */ /* 0x000fe200078e00ff */
[----:B------:R-:W-:Y:S02]  /*3f70*/  SHF.R.U32.HI R9, RZ, R19, R9 ;  /* 0x00000013ff097219 */ /* 0x000fe40000011609 */
[----:B------:R-:W-:Y:S01]  /*3f80*/  SEL R0, R23, R0, !P0 ;  /* 0x0000000017007207 */ /* 0x000fe20004000000 */
[----:B------:R-:W-:Y:S01]  /*3f90*/  IMAD.HI.U32 R12, R11, R18, RZ ;  /* 0x000000120b0c7227 */ /* 0x000fe200078e00ff */
[----:B------:R-:W-:Y:S03]  /*3fa0*/  SEL R9, R28, R9, !P4 ;  /* 0x000000091c097207 */ /* 0x000fe60006000000 */
[-C--:B------:R-:W-:Y:S01]  /*3fb0*/  IMAD.HI.U32 R8, R0, R4.reuse, RZ ;  /* 0x0000000400087227 */ /* 0x080fe200078e00ff */
[----:B------:R-:W-:Y:S03]  /*3fc0*/  SHF.R.U32.HI R12, RZ, R19, R12 ;  /* 0x00000013ff0c7219 */ /* 0x000fe6000001160c */
[----:B------:R-:W-:Y:S01]  /*3fd0*/  IMAD.HI.U32 R2, R9, R4, RZ ;  /* 0x0000000409027227 */ /* 0x000fe200078e00ff */
[-C--:B------:R-:W-:Y:S02]  /*3fe0*/  @P2 SHF.R.U32.HI R0, RZ, R5.reuse, R8 ;  /* 0x00000005ff002219 */ /* 0x080fe40000011608 */
[----:B------:R-:W-:Y:S02]  /*3ff0*/  SHF.R.U32.HI R8, RZ, R22, R13 ;  /* 0x00000016ff087219 */ /* 0x000fe4000001160d */
[----:B------:R-:W-:Y:S01]  /*4000*/  @P2 SHF.R.U32.HI R9, RZ, R5, R2 ;  /* 0x00000005ff092219 */ /* 0x000fe20000011602 */
[----:B------:R-:W-:Y:S01]  /*4010*/  IMAD R0, R40, R0, RZ ;  /* 0x0000000028007224 */ /* 0x000fe200078e02ff */
[----:B------:R-:W-:Y:S02]  /*4020*/  SEL R8, R10, R8, !P0 ;  /* 0x000000080a087207 */ /* 0x000fe40004000000 */
[----:B------:R-:W-:Y:S01]  /*4030*/  SEL R2, R11, R12, !P4 ;  /* 0x0000000c0b027207 */ /* 0x000fe20006000000 */
[----:B------:R-:W-:Y:S01]  /*4040*/  IMAD R12, R40, R9, RZ ;  /* 0x00000009280c7224 */ /* 0x000fe200078e02ff */
[C---:B------:R-:W-:Y:S01]  /*4050*/  ISETP.GE.AND P0, PT, R8.reuse, R0, PT ;  /* 0x000000000800720c */ /* 0x040fe20003f06270 */
[----:B------:R-:W-:Y:S03]  /*4060*/  IMAD.HI.U32 R0, R8, R4, RZ ;  /* 0x0000000408007227 */ /* 0x000fe600078e00ff */
[----:B------:R-:W-:Y:S02]  /*4070*/  ISETP.GE.OR P0, PT, R2, R12, P0 ;  /* 0x0000000c0200720c */ /* 0x000fe40000706670 */
[-C--:B------:R-:W-:Y:S04]  /*4080*/  SHF.R.U32.HI R0, RZ, R5.reuse, R0 ;  /* 0x00000005ff007219 */ /* 0x080fe80000011600 */
[----:B------:R-:W-:Y:S05]  /*4090*/  SEL R13, R8, R0, !P2 ;  /* 0x00000000080d7207 */ /* 0x000fea0005000000 */
[----:B------:R-:W-:Y:S02]  /*40a0*/  IMAD.MOV R12, RZ, RZ, -R13 ;  /* 0x000000ffff0c7224 */ /* 0x000fe400078e0a0d */
[----:B------:R-:W-:Y:S04]  /*40b0*/  @!P0 IMAD.HI.U32 R0, R2, R4, RZ ;  /* 0x0000000402008227 */ /* 0x000fe800078e00ff */
[----:B------:R-:W-:Y:S01]  /*40c0*/  IMAD R12, R40, R12, R8 ;  /* 0x0000000c280c7224 */ /* 0x000fe200078e0208 */
[----:B------:R-:W-:Y:S04]  /*40d0*/  @!P0 SHF.R.U32.HI R0, RZ, R5, R0 ;  /* 0x00000005ff008219 */ /* 0x000fe80000011600 */
[----:B------:R-:W-:Y:S04]  /*40e0*/  @!P0 SEL R0, R2, R0, !P2 ;  /* 0x0000000002008207 */ /* 0x000fe80005000000 */
[----:B------:R-:W-:Y:S01]  /*40f0*/  @!P0 IADD3 R13, PT, PT, R13, -R0, RZ ;  /* 0x800000000d0d8210 */ /* 0x000fe20007ffe0ff */
[----:B------:R-:W-:Y:S01]  /*4100*/  @!P0 IMAD R0, R9, R12, R0 ;  /* 0x0000000c09008224 */ /* 0x000fe200078e0200 */
[----:B------:R-:W-:Y:S01]  /*4110*/  IADD3 R9, PT, PT, -R8, RZ, RZ ;  /* 0x000000ff08097210 */ /* 0x000fe20007ffe1ff */
[--C-:B------:R-:W-:Y:S02]  /*4120*/  IMAD.MOV R12, RZ, RZ, -R2.reuse ;  /* 0x000000ffff0c7224 */ /* 0x100fe400078e0a02 */
[----:B------:R-:W-:Y:S02]  /*4130*/  @!P0 IMAD R8, R13, R40, R2 ;  /* 0x000000280d088224 */ /* 0x000fe400078e0202 */
[----:B------:R-:W-:Y:S02]  /*4140*/  @!P0 IMAD.MOV.U32 R2, RZ, RZ, R0 ;  /* 0x000000ffff028224 */ /* 0x000fe400078e0000 */
[----:B------:R-:W-:Y:S02]  /*4150*/  IMAD R11, R3, R12, R11 ;  /* 0x0000000c030b7224 */ /* 0x000fe400078e020b */
[----:B------:R-:W-:Y:S02]  /*4160*/  IMAD R10, R6, R9, R10 ;  /* 0x00000009060a7224 */ /* 0x000fe400078e020a */
[----:B------:R-:W-:Y:S02]  /*4170*/  IMAD R11, R2, R3, R11 ;  /* 0x00000003020b7224 */ /* 0x000fe400078e020b */
[----:B------:R-:W-:Y:S02]  /*4180*/  IMAD R10, R8, R6, R10 ;  /* 0x00000006080a7224 */ /* 0x000fe400078e020a */
.L_x_74:
[----:B------:R-:W-:Y:S05]  /*4190*/  BRA.U UP0, `(.L_x_75) ;  /* 0x0000000100107547 */ /* 0x000fea000b800000 */
[----:B------:R-:W-:Y:S04]  /*41a0*/  MOV R2, UR7 ;  /* 0x0000000700027c02 */ /* 0x000fe80008000f00 */
[----:B------:R-:W-:Y:S04]  /*41b0*/  SHF.L.U32 R2, R2, 0x1f, RZ ;  /* 0x0000001f02027819 */ /* 0x000fe800000006ff */
[----:B------:R-:W2:Y:S02]  /*41c0*/  SYNCS.PHASECHK.TRANS64.TRYWAIT P0, [UR4+0x68], R2 ;  /* 0x00006802ff0075a7 */ /* 0x000ea40008001104 */
[----:B--2---:R-:W-:Y:S05]  /*41d0*/  @!P0 BRA `(.L_x_76) ;  /* 0x0000005000d48947 */ /* 0x004fea0003800000 */
.L_x_75:
[----:B-1----:R-:W-:Y:S02]  /*41e0*/  ISETP.NE.U32.AND P0, PT, R16, RZ, PT ;  /* 0x000000ff1000720c */ /* 0x002fe40003f05070 */
[----:B------:R-:W-:Y:S02]  /*41f0*/  R2UR UR35, R21 ;  /* 0x00000000152372ca */ /* 0x000fe400000e0000 */
[----:B------:R-:W-:Y:S02]  /*4200*/  R2UR UR34, R20 ;  /* 0x00000000142272ca */ /* 0x000fe400000e0000 */
[----:B------:R-:W-:Y:S02]  /*4210*/  ISETP.NE.AND.EX P0, PT, R17, RZ, PT, P0 ;  /* 0x000000ff1100720c */ /* 0x000fe40003f05300 */
[----:B------:R-:W-:Y:S02]  /*4220*/  ISETP.NE.U32.AND P2, PT, R16, RZ, PT ;  /* 0x000000ff1000720c */ /* 0x000fe40003f45070 */
[----:B------:R-:W-:Y:S02]  /*4230*/  SHF.L.U32 R20, R33, 0x1f, RZ ;  /* 0x0000001f21147819 */ /* 0x000fe400000006ff */
[----:B------:R-:W-:Y:S03]  /*4240*/  ISETP.NE.AND.EX P2, PT, R17, RZ, PT, P2 ;  /* 0x000000ff1100720c */ /* 0x000fe60003f45320 */
[----:B------:R-:W-:Y:S02]  /*4250*/  USHF.L.U32 UR35, UR35, 0x7, URZ ;  /* 0x0000000723237899 */ /* 0x000fe400080006ff */
[----:B------:R-:W-:Y:S02]  /*4260*/  USHF.L.U32 UR34, UR34, 0x7, URZ ;  /* 0x0000000722227899 */ /* 0x000fe400080006ff */
[----:B------:R-:W-:Y:S10]  /*4270*/  @!P0 BRA `(.L_x_77) ;  /* 0x00000000002c8947 */ /* 0x000ff40003800000 */
[----:B------:R-:W-:Y:S01]  /*4280*/  ISETP.NE.U32.AND P0, PT, R14, RZ, PT ;  /* 0x000000ff0e00720c */ /* 0x000fe20003f05070 */
[----:B------:R-:W-:Y:S03]  /*4290*/  IMAD.MOV.U32 R88, RZ, RZ, 0x1 ;  /* 0x00000001ff587424 */ /* 0x000fe600078e00ff */
[----:B------:R-:W-:Y:S11]  /*42a0*/  ISETP.NE.AND.EX P0, PT, R15, RZ, PT, P0 ;  /* 0x000000ff0f00720c */ /* 0x000ff60003f05300 */
[----:B------:R-:W-:Y:S02]  /*42b0*/  @!UPT UIADD3 URZ, UPT, UPT, URZ, URZ, URZ ;  /* 0x000000fffffff290 */ /* 0x000fe4000fffe0ff */
[----:B------:R-:W1:Y:S01]  /*42c0*/  @P0 LDC.64 R8, c[0x0][0x888] ;  /* 0x00022200ff080b82 */ /* 0x000e620000000a00 */
[----:B--2---:R-:W-:Y:S04]  /*42d0*/  @P0 IMAD R0, R16, UR36, RZ ;  /* 0x0000002410000c24 */ /* 0x004fe8000f8e02ff */
[----:B-1----:R-:W-:Y:S04]  /*42e0*/  @P0 IMAD.WIDE R8, R0, 0x4, R8 ;  /* 0x0000000400080825 */ /* 0x002fe800078e0208 */
[----:B------:R-:W-:Y:S01]  /*42f0*/  HFMA2 R0, -RZ, RZ, 0, 5.9604644775390625e-08 ;  /* 0x00000001ff007431 */ /* 0x000fe200000001ff */
[----:B-----5:R1:W5:Y:S04]  /*4300*/  @P0 LDG.E R49, desc[UR46][R8.64] ;  /* 0x0000002e08310981 */ /* 0x020368000c1e1900 */
[----:B------:R-:W-:Y:S01]  /*4310*/  @!P0 PRMT R88, R0, 0x7610, R88 ;  /* 0x0000761000588816 */ /* 0x000fe20000000058 */
[----:B-1----:R-:W3:Y:S06]  /*4320*/  @!P0 LDC R49, c[0x0][0x880] ;  /* 0x00022000ff318b82 */ /* 0x002eec0000000800 */
.L_x_77:
[----:B---3-5:R-:W-:Y:S01]  /*4330*/  @!P2 FSETP.EQ.AND P0, PT, R49, RZ, PT ;  /* 0x000000ff3100a20b */ /* 0x028fe20003f02000 */
[----:B------:R-:W-:Y:S01]  /*4340*/  @!UPT UIADD3 URZ, UPT, UPT, URZ, URZ, URZ ;  /* 0x000000fffffff290 */ /* 0x000fe2000fffe0ff */
[----:B------:R-:W-:Y:S11]  /*4350*/  @!P2 BRA `(.L_x_78) ;  /* 0x000000000018a947 */ /* 0x000ff60003800000 */
[----:B------:R-:W-:Y:S02]  /*4360*/  LOP3.LUT P2, RZ, R88, 0xff, RZ, 0xc0, !PT ;  /* 0x000000ff58ff7812 */ /* 0x000fe4000784c0ff */
[----:B------:R-:W-:Y:S04]  /*4370*/  ISETP.NE.U32.AND P0, PT, R14, RZ, PT ;  /* 0x000000ff0e00720c */ /* 0x000fe80003f05070 */
[----:B------:R-:W-:Y:S04]  /*4380*/  ISETP.NE.AND.EX P0, PT, R15, RZ, PT, P0 ;  /* 0x000000ff0f00720c */ /* 0x000fe80003f05300 */
[----:B------:R-:W-:Y:S03]  /*4390*/  PLOP3.LUT P0, PT, P0, PT, PT, 0x8, 0x80 ;  /* 0x000000000080781c */ /* 0x000fe6000070e170 */
[----:B------:R-:W-:Y:S11]  /*43a0*/  @P2 FSETP.EQ.AND P0, PT, R49, RZ, PT ;  /* 0x000000ff3100220b */ /* 0x000ff60003f02000 */
[----:B------:R-:W-:Y:S02]  /*43b0*/  @!UPT UIADD3 URZ, UPT, UPT, URZ, URZ, URZ ;  /* 0x000000fffffff290 */ /* 0x000fe4000fffe0ff */
.L_x_78:
[----:B------:R-:W1:Y:S01]  /*43c0*/  SYNCS.PHASECHK.TRANS64.TRYWAIT P2, [UR4+0x40], R20 ;  /* 0x00004014ff0075a7 */ /* 0x000e620008041104 */
[----:B------:R-:W-:Y:S04]  /*43d0*/  ELECT P4, URZ, PT ;  /* 0x0000000000ff782f */ /* 0x000fe80003880000 */
[----:B------:R-:W-:Y:S11]  /*43e0*/  PLOP3.LUT P4, PT, P0, P4, PT, 0xf2, 0x2f ;  /* 0x00000000002f781c */ /* 0x000ff60000789e72 */
[----:B------:R-:W-:Y:S02]  /*43f0*/  @!UPT UIADD3 URZ, UPT, UPT, URZ, URZ, URZ ;  /* 0x000000fffffff290 */ /* 0x000fe4000fffe0ff */
[----:B------:R-:W-:Y:S05]  /*4400*/  @!P4 IADD3 R8, P0, PT, R34, 0x580, RZ ;  /* 0x000005802208c810 */ /* 0x000fea0007f1e0ff */
[----:B--2---:R-:W-:Y:S01]  /*4410*/  @!P4 IMAD.X R2, RZ, RZ, R35, P0 ;  /* 0x000000ffff02c224 */ /* 0x004fe200000e0623 */
[----:B-1----:R-:W-:Y:S07]  /*4420*/  @!P2 BRA `(.L_x_79) ;  /* 0x000000500058a947 */ /* 0x002fee0003800000 */
.L_x_162:
[----:B------:R-:W-:Y:S01]  /*4430*/  @!P4 R2UR UR8, R8 ;  /* 0x000000000808c2ca */ /* 0x000fe200000e0000 */
[----:B------:R-:W-:Y:S01]  /*4440*/  VOTEU.ALL UP0, P4 ;  /* 0x0000000000ff7886 */ /* 0x000fe20002000000 */
[----:B------:R-:W-:Y:S01]  /*4450*/  @!P4 R2UR UR6, R2 ;  /* 0x000000000206c2ca */ /* 0x000fe200000e0000 */
[----:B-1----:R-:W-:Y:S01]  /*4460*/  @!P4 IMAD.MOV.U32 R0, RZ, RZ, 0x2000 ;  /* 0x00002000ff00c424 */ /* 0x002fe200078e00ff */
[----:B------:R-:W-:Y:S02]  /*4470*/  UMOV UR9, 0x10000000 ;  /* 0x1000000000097882 */ /* 0x000fe40000000000 */
[----:B------:R-:W-:Y:S01]  /*4480*/  @!UP0 UIADD3 UR32, UPT, UPT, UR4, 0x200, URZ ;  /* 0x0000020004208890 */ /* 0x000fe2000fffe0ff */
[----:B------:R-:W-:Y:S06]  /*4490*/  VOTEU.ALL UP0, P4 ;  /* 0x0000000000ff7886 */ /* 0x000fec0002000000 */
[----:B------:R-:W-:Y:S01]  /*44a0*/  IMAD.U32 R8, RZ, RZ, UR8 ;  /* 0x00000008ff087e24 */ /* 0x000fe2000f8e00ff */
[----:B------:R-:W-:Y:S01]  /*44b0*/  UMOV UR8, 0x0 ;  /* 0x0000000000087882 */ /* 0x000fe20000000000 */
[----:B------:R-:W-:Y:S01]  /*44c0*/  IMAD.U32 R9, RZ, RZ, UR6 ;  /* 0x00000006ff097e24 */ /* 0x000fe2000f8e00ff */
[----:B------:R-:W-:Y:S02]  /*44d0*/  UPRMT UR6, UR37, 0x654, UR33 ;  /* 0x0000065425067896 */ /* 0x000fe40008000021 */
[----:B------:R-:W-:Y:S02]  /*44e0*/  @!P4 R2UR UR10, R8 ;  /* 0x00000000080ac2ca */ /* 0x000fe400000e0000 */
[----:B------:R-:W-:Y:S02]  /*44f0*/  @!P4 R2UR UR11, R9 ;  /* 0x00000000090bc2ca */ /* 0x000fe400000e0000 */
[----:B------:R-:W-:Y:S05]  /*4500*/  @!P4 IADD3 R8, P0, PT, R34, 0x580, RZ ;  /* 0x000005802208c810 */ /* 0x000fea0007f1e0ff */
[----:B------:R-:W-:Y:S06]  /*4510*/  @!P4 IMAD.X R2, RZ, RZ, R35, P0 ;  /* 0x000000ffff02c224 */ /* 0x000fec00000e0623 */
[----:B------:R1:W-:Y:S01]  /*4520*/  @!UP0 UTMALDG.3D [UR32], [UR10], desc[UR8] ;  /* 0x000008200a0085b4 */ /* 0x0003e20008011000 */
[----:B------:R1:W-:Y:S01]  /*4530*/  @!P4 SYNCS.ARRIVE.TRANS64.RED.A0TR RZ, [UR4+0x20], R0 ;  /* 0x00002000ffffc9a7 */ /* 0x0003e20008300404 */
[----:B------:R-:W-:Y:S01]  /*4540*/  SYNCS.ARRIVE.TRANS64.RED.A1T0 RZ, [UR6], RZ ;  /* 0x000000ffffff79a7 */ /* 0x000fe20008100406 */
[----:B------:R-:W2:Y:S02]  /*4550*/  SYNCS.PHASECHK.TRANS64.TRYWAIT P2, [UR4+0x48], R20 ;  /* 0x00004814ff0075a7 */ /* 0x000ea40008041104 */
[----:B-12---:R-:W-:Y:S05]  /*4560*/  @!P2 BRA `(.L_x_80) ;  /* 0x000000500020a947 */ /* 0x006fea0003800000 */
.L_x_164:
[----:B------:R-:W-:Y:S01]  /*4570*/  @!P4 R2UR UR8, R8 ;  /* 0x000000000808c2ca */ /* 0x000fe200000e0000 */
[----:B------:R-:W-:Y:S01]  /*4580*/  VOTEU.ALL UP0, P4 ;  /* 0x0000000000ff7886 */ /* 0x000fe20002000000 */
[----:B------:R-:W-:Y:S01]  /*4590*/  @!P4 R2UR UR6, R2 ;  /* 0x000000000206c2ca */ /* 0x000fe200000e0000 */
[----:B-1----:R-:W-:Y:S01]  /*45a0*/  @!P4 IMAD.MOV.U32 R0, RZ, RZ, 0x2000 ;  /* 0x00002000ff00c424 */ /* 0x002fe200078e00ff */
[----:B------:R-:W-:Y:S01]  /*45b0*/  UMOV UR9, 0x10000000 ;  /* 0x1000000000097882 */ /* 0x000fe20000000000 */
[----:B------:R-:W-:Y:S01]  /*45c0*/  UMOV UR27, UR35 ;  /* 0x00000023001b7c82 */ /* 0x000fe20008000000 */
[----:B------:R-:W-:Y:S02]  /*45d0*/  @!UP0 UIADD3 UR26, UPT, UPT, UR34, 0x20, URZ ;  /* 0x00000020221a8890 */ /* 0x000fe4000fffe0ff */
[----:B------:R-:W-:Y:S01]  /*45e0*/  @!UP0 UIADD3 UR24, UPT, UPT, UR4, 0x2200, URZ ;  /* 0x0000220004188890 */ /* 0x000fe2000fffe0ff */
[----:B------:R-:W-:Y:S01]  /*45f0*/  VOTEU.ALL UP0, P4 ;  /* 0x0000000000ff7886 */ /* 0x000fe20002000000 */
[----:B------:R-:W-:Y:S03]  /*4600*/  UMOV UR28, UR36 ;  /* 0x00000024001c7c82 */ /* 0x000fe60008000000 */
        /* <DEDUP_REMOVED lines=13> */
.L_x_166:
[----:B------:R-:W2:Y:S01]  /*46e0*/  LDC.64 R12, c[0x0][0xb18] ;  /* 0x0002c600ff0c7b82 */ /* 0x000ea20000000a00 */
[----:B------:R-:W-:Y:S01]  /*46f0*/  @!P4 R2UR UR6, R2 ;  /* 0x000000000206c2ca */ /* 0x000fe200000e0000 */
[----:B------:R-:W-:Y:S01]  /*4700*/  VOTEU.ALL UP0, P4 ;  /* 0x0000000000ff7886 */ /* 0x000fe20002000000 */
[----:B------:R-:W-:Y:S01]  /*4710*/  @!P4 R2UR UR8, R8 ;  /* 0x000000000808c2ca */ /* 0x000fe200000e0000 */
[----:B-1----:R-:W-:Y:S01]  /*4720*/  @!P4 IMAD.MOV.U32 R0, RZ, RZ, 0x2000 ;  /* 0x00002000ff00c424 */ /* 0x002fe200078e00ff */
[----:B------:R-:W-:Y:S03]  /*4730*/  UMOV UR9, 0x10000000 ;  /* 0x1000000000097882 */ /* 0x000fe60000000000 */
[----:B------:R-:W1:Y:S01]  /*4740*/  @!P1 LDC R2, c[0x0][0xb0c] ;  /* 0x0002c300ff029b82 */ /* 0x000e620000000800 */
[----:B------:R-:W-:Y:S01]  /*4750*/  @!UP0 UIADD3 UR18, UPT, UPT, UR34, 0x40, URZ ;  /* 0x0000004022128890 */ /* 0x000fe2000fffe0ff */
[----:B------:R-:W-:Y:S01]  /*4760*/  @P3 SHF.R.U32.HI R30, RZ, 0x10, R25 ;  /* 0x00000010ff1e3819 */ /* 0x000fe20000011619 */
[----:B------:R-:W-:Y:S01]  /*4770*/  @!UP0 UIADD3 UR16, UPT, UPT, UR4, 0x4200, URZ ;  /* 0x0000420004108890 */ /* 0x000fe2000fffe0ff */
[----:B------:R-:W-:Y:S01]  /*4780*/  VIADD R32, R32, 0x1 ;  /* 0x0000000120207836 */ /* 0x000fe20000000000 */
[----:B------:R-:W-:Y:S01]  /*4790*/  VOTEU.ALL UP0, P4 ;  /* 0x0000000000ff7886 */ /* 0x000fe20002000000 */
[----:B------:R-:W-:Y:S01]  /*47a0*/  UMOV UR19, UR35 ;  /* 0x0000002300137c82 */ /* 0x000fe20008000000 */
[----:B------:R-:W-:Y:S01]  /*47b0*/  UMOV UR20, UR36 ;  /* 0x0000002400147c82 */ /* 0x000fe20008000000 */
[----:B------:R-:W-:Y:S01]  /*47c0*/  IMAD.U32 R9, RZ, RZ, UR6 ;  /* 0x00000006ff097e24 */ /* 0x000fe2000f8e00ff */
[----:B------:R-:W-:Y:S01]  /*47d0*/  UPRMT UR6, UR37, 0x654, UR17 ;  /* 0x0000065425067896 */ /* 0x000fe20008000011 */
[----:B------:R-:W-:Y:S01]  /*47e0*/  IMAD.U32 R8, RZ, RZ, UR8 ;  /* 0x00000008ff087e24 */ /* 0x000fe2000f8e00ff */
[----:B------:R-:W-:Y:S02]  /*47f0*/  UMOV UR8, 0x0 ;  /* 0x0000000000087882 */ /* 0x000fe40000000000 */
[----:B------:R-:W-:Y:S02]  /*4800*/  @!P4 R2UR UR11, R9 ;  /* 0x00000000090bc2ca */ /* 0x000fe400000e0000 */
[----:B------:R-:W-:Y:S02]  /*4810*/  @!P4 R2UR UR10, R8 ;  /* 0x00000000080ac2ca */ /* 0x000fe400000e0000 */
[----:B------:R-:W3:Y:S11]  /*4820*/  LDC.64 R8, c[0x0][0xb10] ;  /* 0x0002c400ff087b82 */ /* 0x000ef60000000a00 */
[----:B------:R4:W-:Y:S01]  /*4830*/  @!UP0 UTMALDG.3D [UR16], [UR10], desc[UR8] ;  /* 0x000008100a0085b4 */ /* 0x0009e20008011000 */
[----:B------:R5:W-:Y:S01]  /*4840*/  @!P4 SYNCS.ARRIVE.TRANS64.RED.A0TR RZ, [UR4+0x30], R0 ;  /* 0x00003000ffffc9a7 */ /* 0x000be20008300404 */
[C---:B---3--:R-:W-:Y:S01]  /*4850*/  @!P1 IMAD.HI.U32 R8, R11.reuse, R8, RZ ;  /* 0x000000080b089227 */ /* 0x048fe200078e00ff */
[----:B--2---:R-:W-:Y:S02]  /*4860*/  @!P1 ISETP.NE.AND P0, PT, R12, 0x1, PT ;  /* 0x000000010c00980c */ /* 0x004fe40003f05270 */
[----:B-1----:R-:W-:Y:S01]  /*4870*/  @!P1 ISETP.NE.AND P2, PT, R2, 0x1, PT ;  /* 0x000000010200980c */ /* 0x002fe20003f45270 */
[----:B------:R-:W-:Y:S01]  /*4880*/  SYNCS.ARRIVE.TRANS64.RED.A1T0 RZ, [UR6], RZ ;  /* 0x000000ffffff79a7 */ /* 0x000fe20008100406 */
[C---:B------:R-:W-:Y:S01]  /*4890*/  @!P1 IMAD.HI.U32 R13, R10.reuse, R13, RZ ;  /* 0x0000000d0a0d9227 */ /* 0x040fe200078e00ff */
[----:B------:R-:W-:Y:S04]  /*48a0*/  @!P1 SHF.R.U32.HI R8, RZ, R9, R8 ;  /* 0x00000009ff089219 */ /* 0x000fe80000011608 */
[----:B------:R-:W-:Y:S01]  /*48b0*/  @!P1 SEL R8, R11, R8, !P2 ;  /* 0x000000080b089207 */ /* 0x000fe20005000000 */
[----:B------:R-:W1:Y:S01]  /*48c0*/  SYNCS.PHASECHK.TRANS64.TRYWAIT P5, [UR4+0x58], R20 ;  /* 0x00005814ff0075a7 */ /* 0x000e6200080a1104 */
[----:B-----5:R-:W2:Y:S02]  /*48d0*/  @!P1 LDC R0, c[0x0][0xb20] ;  /* 0x0002c800ff009b82 */ /* 0x020ea40000000800 */
[----:B--2---:R-:W-:Y:S04]  /*48e0*/  @!P1 SHF.R.U32.HI R0, RZ, R0, R13 ;  /* 0x00000000ff009219 */ /* 0x004fe8000001160d */
[----:B------:R-:W-:Y:S05]  /*48f0*/  @!P1 SEL R9, R10, R0, !P0 ;  /* 0x000000000a099207 */ /* 0x000fea0004000000 */
[----:B------:R-:W-:Y:S02]  /*4900*/  @!P1 IMAD.IADD R0, R9, 0x1, -R8 ;  /* 0x0000000109009824 */ /* 0x000fe400078e0a08 */
[----:B------:R-:W-:Y:S02]  /*4910*/  @!P1 IMAD.IADD R8, R8, 0x1, -R9 ;  /* 0x0000000108089824 */ /* 0x000fe400078e0a09 */
[----:B------:R-:W-:Y:S02]  /*4920*/  @!P1 IMAD R11, R0, R2, R11 ;  /* 0x00000002000b9224 */ /* 0x000fe400078e020b */
[----:B------:R-:W-:Y:S01]  /*4930*/  @!P1 IMAD R10, R8, R12, R10 ;  /* 0x0000000c080a9224 */ /* 0x000fe200078e020a */
[----:B-1--4-:R-:W-:Y:S06]  /*4940*/  @!P5 BRA `(.L_x_82) ;  /* 0x0000004c0058d947 */ /* 0x012fec0003800000 */
.L_x_168:
[----:B------:R-:W-:Y:S01]  /*4950*/  @!P4 IADD3 R2, P0, PT, R34, 0x580, RZ ;  /* 0x000005802202c810 */ /* 0x000fe20007f1e0ff */
[----:B------:R-:W-:Y:S01]  /*4960*/  VOTEU.ALL UP0, P4 ;  /* 0x0000000000ff7886 */ /* 0x000fe20002000000 */
[----:B------:R-:W-:Y:S01]  /*4970*/  UMOV UR18, 0x0 ;  /* 0x0000000000127882 */ /* 0x000fe20000000000 */
[----:B------:R-:W-:Y:S01]  /*4980*/  UMOV UR19, 0x10000000 ;  /* 0x1000000000137882 */ /* 0x000fe20000000000 */
[----:B------:R-:W-:Y:S01]  /*4990*/  @!P4 R2UR UR8, R2 ;  /* 0x000000000208c2ca */ /* 0x000fe200000e0000 */
[----:B-1----:R-:W-:Y:S01]  /*49a0*/  @!P4 IMAD.X R0, RZ, RZ, R35, P0 ;  /* 0x000000ffff00c224 */ /* 0x002fe200000e0623 */
[----:B------:R-:W-:Y:S01]  /*49b0*/  @!UP0 UIADD3 UR10, UPT, UPT, UR34, 0x60, URZ ;  /* 0x00000060220a8890 */ /* 0x000fe2000fffe0ff */
[----:B------:R-:W-:Y:S01]  /*49c0*/  ISETP.NE.AND P0, PT, R32, 0x2, PT ;  /* 0x000000022000780c */ /* 0x000fe20003f05270 */
[----:B------:R-:W-:Y:S01]  /*49d0*/  @!UP0 UIADD3 UR9, UPT, UPT, UR4, 0x38, URZ ;  /* 0x0000003804098890 */ /* 0x000fe2000fffe0ff */
[----:B------:R-:W-:Y:S01]  /*49e0*/  LOP3.LUT R33, R33, 0x1, RZ, 0x3c, !PT ;  /* 0x0000000121217812 */ /* 0x000fe200078e3cff */
[----:B------:R-:W-:Y:S01]  /*49f0*/  UMOV UR11, UR35 ;  /* 0x00000023000b7c82 */ /* 0x000fe20008000000 */
[----:B------:R-:W-:Y:S01]  /*4a00*/  @!P4 R2UR UR6, R0 ;  /* 0x000000000006c2ca */ /* 0x000fe200000e0000 */
[----:B------:R-:W-:Y:S01]  /*4a10*/  UMOV UR12, UR36 ;  /* 0x00000024000c7c82 */ /* 0x000fe20008000000 */
[----:B------:R-:W-:Y:S01]  /*4a20*/  @P3 R2UR UR36, R30 ;  /* 0x000000001e2432ca */ /* 0x000fe200000e0000 */
[----:B------:R-:W-:Y:S01]  /*4a30*/  IMAD.IADD R20, R10, 0x1, R86 ;  /* 0x000000010a147824 */ /* 0x000fe200078e0256 */
[----:B------:R-:W-:Y:S01]  /*4a40*/  SEL R0, RZ, 0x1, P0 ;  /* 0x00000001ff007807 */ /* 0x000fe20000000000 */
[----:B------:R-:W-:Y:S01]  /*4a50*/  IMAD.IADD R21, R11, 0x1, R87 ;  /* 0x000000010b157824 */ /* 0x000fe200078e0257 */
[----:B------:R-:W-:Y:S01]  /*4a60*/  SEL R32, R32, RZ, P0 ;  /* 0x000000ff20207207 */ /* 0x000fe20000000000 */
[----:B------:R-:W-:Y:S01]  /*4a70*/  IMAD.U32 R8, RZ, RZ, UR8 ;  /* 0x00000008ff087e24 */ /* 0x000fe2000f8e00ff */
[----:B------:R-:W-:Y:S01]  /*4a80*/  @!UP0 UIADD3 UR8, UPT, UPT, UR4, 0x6200, URZ ;  /* 0x0000620004088890 */ /* 0x000fe2000fffe0ff */
[----:B------:R-:W-:Y:S01]  /*4a90*/  LOP3.LUT R31, R31, R0, RZ, 0x3c, !PT ;  /* 0x000000001f1f7212 */ /* 0x000fe200078e3cff */
[----:B------:R-:W-:Y:S02]  /*4aa0*/  VOTEU.ALL UP0, P4 ;  /* 0x0000000000ff7886 */ /* 0x000fe40002000000 */
[----:B------:R-:W-:Y:S01]  /*4ab0*/  @!P4 R2UR UR14, R8 ;  /* 0x00000000080ec2ca */ /* 0x000fe200000e0000 */
[----:B------:R-:W-:Y:S05]  /*4ac0*/  IMAD.U32 R9, RZ, RZ, UR6 ;  /* 0x00000006ff097e24 */ /* 0x000fea000f8e00ff */
[----:B------:R-:W-:Y:S11]  /*4ad0*/  @!P4 R2UR UR15, R9 ;  /* 0x00000000090fc2ca */ /* 0x000ff600000e0000 */
[----:B------:R-:W-:Y:S02]  /*4ae0*/  @!UPT UIADD3 URZ, UPT, UPT, URZ, URZ, URZ ;  /* 0x000000fffffff290 */ /* 0x000fe4000fffe0ff */
[----:B------:R2:W-:Y:S01]  /*4af0*/  @!UP0 UTMALDG.3D [UR8], [UR14], desc[UR18] ;  /* 0x000012080e0085b4 */ /* 0x0005e20008011000 */
[----:B------:R2:W-:Y:S01]  /*4b00*/  @!P4 SYNCS.ARRIVE.TRANS64.RED.A0TR RZ, [UR4+0x38], R29 ;  /* 0x0000381dffffc9a7 */ /* 0x0005e20008300404 */
[----:B------:R-:W-:Y:S01]  /*4b10*/  UPLOP3.LUT UP0, UPT, UPT, UPT, UPT, 0x80, 0x8 ;  /* 0x000000000008789c */ /* 0x000fe20003f0f070 */
[----:B------:R-:W-:Y:S01]  /*4b20*/  SYNCS.ARRIVE.TRANS64.RED.A1T0 RZ, [UR5], RZ ;  /* 0x000000ffffff79a7 */ /* 0x000fe20008100405 */
[----:B------:R-:W-:Y:S09]  /*4b30*/  @P3 BRA `(.L_x_83) ;  /* 0xfffffff0009c3947 */ /* 0x000ff2000383ffff */
[----:B------:R-:W-:-:S04]  /*4b40*/  SHF.L.U32 R2, R33, 0x1f, RZ ;  /* 0x0000001f21027819 */ /* 0x000fc800000006ff */
[----:B------:R-:W1:Y:S02]  /*4b50*/  SYNCS.PHASECHK.TRANS64.TRYWAIT P0, [UR4+0x40], R2 ;  /* 0x00004002ff0075a7 */ /* 0x000e640008001104 */
[----:B-1----:R-:W-:Y:S05]  /*4b60*/  @!P0 BRA `(.L_x_84) ;  /* 0x0000004800e88947 */ /* 0x002fea0003800000 */
.L_x_170:
[----:B------:R-:W3:Y:S02]  /*4b70*/  SYNCS.PHASECHK.TRANS64.TRYWAIT P0, [UR4+0x48], R2 ;  /* 0x00004802ff0075a7 */ /* 0x000ee40008001104 */
[----:B---3--:R-:W-:Y:S05]  /*4b80*/  @!P0 BRA `(.L_x_85) ;  /* 0x0000004800f88947 */ /* 0x008fea0003800000 */
.L_x_172:
[----:B------:R-:W3:Y:S02]  /*4b90*/  SYNCS.PHASECHK.TRANS64.TRYWAIT P0, [UR4+0x50], R2 ;  /* 0x00005002ff0075a7 */ /* 0x000ee40008001104 */
[----:B---3--:R-:W-:Y:S05]  /*4ba0*/  @!P0 BRA `(.L_x_86) ;  /* 0x0000004c00088947 */ /* 0x008fea0003800000 */
.L_x_174:
[----:B-1----:R-:W-:-:S07]  /*4bb0*/  MOV R0, UR4 ;  /* 0x0000000400007c02 */ /* 0x002fce0008000f00 */
.L_x_87:
[----:B-1----:R-:W-:-:S04]  /*4bc0*/  SHF.L.U32 R2, R33, 0x1f, RZ ;  /* 0x0000001f21027819 */ /* 0x002fc800000006ff */
[----:B------:R1:W3:Y:S03]  /*4bd0*/  SYNCS.PHASECHK.TRANS64.TRYWAIT P0, [R0+URZ+0x58], R2 ;  /* 0x00005802000075a7 */ /* 0x0002e600080011ff */
[----:B---3--:R-:W-:Y:S05]  /*4be0*/  @!P0 NANOSLEEP.SYNCS 0x989680 ;  /* 0x009896800000895d */ /* 0x008fea0003900000 */
[----:B------:R-:W3:Y:S02]  /*4bf0*/  @!P0 SYNCS.PHASECHK.TRANS64 P0, [R0+URZ+0x58], R2 ;  /* 0x00005802000085a7 */ /* 0x000ee400080010ff */
[----:B--23--:R-:W-:Y:S05]  /*4c00*/  @P0 EXIT ;  /* 0x000000000000094d */ /* 0x00cfea0003800000 */
[----:B------:R-:W-:Y:S05]  /*4c10*/  BRA `(.L_x_87) ;  /* 0xfffffffc00e87947 */ /* 0x000fea000383ffff */
.L_x_72:
[----:B------:R-:W-:-:S06]  /*4c20*/  UISETP.GE.AND UP0, UPT, UR5, 0x4, UPT ;  /* 0x000000040500788c */ /* 0x000fcc000bf06270 */
[----:B------:R-:W-:-:S13]  /*4c30*/  PLOP3.LUT P0, PT, PT, PT, UP0, 0x80, 0x8 ;  /* 0x000000000008781c */ /* 0x000fda0003f0f008 */
[----:B------:R-:W-:Y:S05]  /*4c40*/  @!P0 EXIT ;  /* 0x000000000000894d */ /* 0x000fea0003800000 */
[----:B------:R-:W-:Y:S01]  /*4c50*/  BAR.SYNC.DEFER_BLOCKING 0x6, 0xa0 ;  /* 0x0182800000007b1d */ /* 0x000fe20000010000 */
[C---:B------:R-:W-:Y:S01]  /*4c60*/  IMAD.SHL.U32 R2, R101.reuse, 0x20, RZ ;  /* 0x0000002065027824 */ /* 0x040fe200078e00ff */
[C---:B------:R-:W-:Y:S01]  /*4c70*/  SHF.L.U32 R46, R101.reuse, 0x10, RZ ;  /* 0x00000010652e7819 */ /* 0x040fe200000006ff */
[C---:B------:R-:W-:Y:S01]  /*4c80*/  IMAD.SHL.U32 R100, R101.reuse, 0x4, RZ ;  /* 0x0000000465647824 */ /* 0x040fe200078e00ff */
[C---:B------:R-:W-:Y:S01]  /*4c90*/  LOP3.LUT R102, R101.reuse, 0x60, RZ, 0xc0, !PT ;  /* 0x0000006065667812 */ /* 0x040fe200078ec0ff */
[----:B------:R-:W-:Y:S01]  /*4ca0*/  HFMA2 R97, -RZ, RZ, 0, 5.9604644775390625e-08 ;  /* 0x00000001ff617431 */ /* 0x000fe200000001ff */
[----:B------:R-:W-:Y:S02]  /*4cb0*/  UMOV UR48, 0x400 ;  /* 0x0000040000307882 */ /* 0x000fe40000000000 */
[----:B------:R-:W1:Y:S01]  /*4cc0*/  LDC R91, c[0x0][0x370] ;  /* 0x0000dc00ff5b7b82 */ /* 0x000e620000000800 */
[----:B------:R-:W-:Y:S01]  /*4cd0*/  ULEA UR48, UR37, UR48, 0x18 ;  /* 0x0000003025307291 */ /* 0x000fe2000f8ec0ff */
[----:B------:R-:W-:Y:S01]  /*4ce0*/  LOP3.LUT R3, R2, 0xc0, RZ, 0xc0, !PT ;  /* 0x000000c002037812 */ /* 0x000fe200078ec0ff */
[----:B------:R-:W-:Y:S01]  /*4cf0*/  HFMA2 R95, -RZ, RZ, 0, 0 ;  /* 0x00000000ff5f7431 */ /* 0x000fe200000001ff */
[----:B------:R-:W-:Y:S01]  /*4d00*/  LOP3.LUT R99, R101, 0x2, RZ, 0xc0, !PT ;  /* 0x0000000265637812 */ /* 0x000fe200078ec0ff */
[----:B------:R-:W-:Y:S01]  /*4d10*/  UIADD3 UR4, UPT, UPT, UR48, 0x200, URZ ;  /* 0x0000020030047890 */ /* 0x000fe2000fffe0ff */
[----:B------:R-:W-:Y:S01]  /*4d20*/  LOP3.LUT R100, R3, 0x18, R100, 0xf8, !PT ;  /* 0x0000001803647812 */ /* 0x000fe200078ef864 */
[----:B------:R-:W-:Y:S01]  /*4d30*/  IMAD.MOV.U32 R45, RZ, RZ, RZ ;  /* 0x000000ffff2d7224 */ /* 0x000fe200078e00ff */
[----:B------:R-:W2:Y:S01]  /*4d40*/  LDC R42, c[0x0][0xb0c] ;  /* 0x0002c300ff2a7b82 */ /* 0x000ea20000000800 */
[----:B------:R-:W-:Y:S01]  /*4d50*/  LOP3.LUT R46, R46, 0x600000, RZ, 0xc0, !PT ;  /* 0x006000002e2e7812 */ /* 0x000fe200078ec0ff */
[----:B------:R-:W-:Y:S01]  /*4d60*/  IMAD.MOV.U32 R105, RZ, RZ, RZ ;  /* 0x000000ffff697224 */ /* 0x000fe200078e00ff */
[----:B------:R-:W-:Y:S01]  /*4d70*/  LOP3.LUT R100, R100, 0xf20, R2, 0xf8, !PT ;  /* 0x00000f2064647812 */ /* 0x000fe200078ef802 */
[----:B------:R-:W-:Y:S01]  /*4d80*/  IMAD.U32 R93, RZ, RZ, UR4 ;  /* 0x00000004ff5d7e24 */ /* 0x000fe2000f8e00ff */
[----:B------:R-:W-:Y:S01]  /*4d90*/  LOP3.LUT R101, R101, 0x4, RZ, 0xc0, !PT ;  /* 0x0000000465657812 */ /* 0x000fe200078ec0ff */
[----:B------:R-:W3:Y:S01]  /*4da0*/  LDCU.64 UR52, c[0x0][0x348] ;  /* 0x00006900ff3477ac */ /* 0x000ee20008000a00 */
[----:B------:R-:W-:Y:S01]  /*4db0*/  MOV R96, RZ ;  /* 0x000000ff00607202 */ /* 0x000fe20000000f00 */
[----:B------:R-:W4:Y:S01]  /*4dc0*/  LDC R89, c[0x0][0xb20] ;  /* 0x0002c800ff597b82 */ /* 0x000f220000000800 */
[----:B------:R-:W3:Y:S01]  /*4dd0*/  LDS R0, [UR48+0x120] ;  /* 0x00012030ff007984 */ /* 0x000ee20008000800 */
[----:B------:R-:W-:Y:S01]  /*4de0*/  IMAD R100, R100, 0x2, R93 ;  /* 0x0000000264647824 */ /* 0x000fe200078e025d */
[----:B------:R-:W1:Y:S03]  /*4df0*/  LDCU.64 UR38, c[0x0][0x888] ;  /* 0x00011100ff2677ac */ /* 0x000e660008000a00 */
[--C-:B------:R-:W-:Y:S01]  /*4e00*/  IMAD R99, R99, -0x10, R100.reuse ;  /* 0xfffffff063637824 */ /* 0x100fe200078e0264 */
[----:B------:R-:W1:Y:S01]  /*4e10*/  LDCU.64 UR44, c[0x0][0x890] ;  /* 0x00011200ff2c77ac */ /* 0x000e620008000a00 */
[----:B------:R-:W1:Y:S01]  /*4e20*/  LDC R41, c[0x0][0xb30] ;  /* 0x0002cc00ff297b82 */ /* 0x000e620000000800 */
[----:B------:R-:W-:Y:S01]  /*4e30*/  IMAD R98, R101, -0x10, R100 ;  /* 0xfffffff065627824 */ /* 0x000fe200078e0264 */
[----:B------:R-:W-:Y:S01]  /*4e40*/  UMOV UR49, URZ ;  /* 0x000000ff00317c82 */ /* 0x000fe20008000000 */
[----:B------:R-:W-:-:S05]  /*4e50*/  UMOV UR51, URZ ;  /* 0x000000ff00337c82 */ /* 0x000fca0008000000 */
[----:B------:R-:W1:Y:S08]  /*4e60*/  LDC.64 R84, c[0x0][0xb10] ;  /* 0x0002c400ff547b82 */ /* 0x000e700000000a00 */
[----:B------:R-:W1:Y:S08]  /*4e70*/  LDC.64 R38, c[0x0][0xb18] ;  /* 0x0002c600ff267b82 */ /* 0x000e700000000a00 */
[----:B------:R-:W1:Y:S08]  /*4e80*/  LDC.64 R36, c[0x0][0xb28] ;  /* 0x0002ca00ff247b82 */ /* 0x000e700000000a00 */
[----:B------:R-:W1:Y:S01]  /*4e90*/  LDC.64 R82, c[0x0][0x8b0] ;  /* 0x00022c00ff527b82 */ /* 0x000e620000000a00 */
[----:B---3--:R-:W-:-:S07]  /*4ea0*/  IMAD.IADD R46, R0, 0x1, R46 ;  /* 0x00000001002e7824 */ /* 0x008fce00078e022e */
[----:B------:R-:W3:Y:S08]  /*4eb0*/  LDC.64 R80, c[0x0][0x8a8] ;  /* 0x00022a00ff507b82 */ /* 0x000ef00000000a00 */
[----:B--2-4-:R-:W1:Y:S02]  /*4ec0*/  LDC R90, c[0x0][0x374] ;  /* 0x0000dd00ff5a7b82 */ /* 0x014e640000000800 */
.L_x_131:
[----:B------:R-:W-:Y:S02]  /*4ed0*/  LEA R0, R105, UR48, 0x3 ;  /* 0x0000003069007c11 */ /* 0x000fe4000f8e18ff */
[----:B------:R-:W-:Y:S02]  /*4ee0*/  SHF.L.U32 R2, R95, 0x1f, RZ ;  /* 0x0000001f5f027819 */ /* 0x000fe400000006ff */
[----:B-1----:R-:W-:Y:S02]  /*4ef0*/  LEA R16, R105, UR48, 0x4 ;  /* 0x0000003069107c11 */ /* 0x002fe4000f8e20ff */
[----:B------:R-:W2:Y:S02]  /*4f00*/  SYNCS.PHASECHK.TRANS64.TRYWAIT P0, [R0+URZ+0x70], R2 ;  /* 0x00007002000075a7 */ /* 0x000ea400080011ff */
[----:B--23--:R-:W-:Y:S05]  /*4f10*/  @!P0 BRA `(.L_x_88) ;  /* 0x0000004800448947 */ /* 0x00cfea0003800000 */
.L_x_175:
[----:B------:R-:W4:Y:S01]  /*4f20*/  LDC.64 R10, c[0x0][0xb10] ;  /* 0x0002c400ff0a7b82 */ /* 0x000f220000000a00 */
[----:B------:R-:W3:Y:S01]  /*4f30*/  LDS.128 R16, [R16+0x100] ;  /* 0x0001000010107984 */ /* 0x000ee20000000c00 */
[----:B-1----:R-:W-:Y:S01]  /*4f40*/  ISETP.NE.AND P1, PT, R41, 0x1, PT ;  /* 0x000000012900780c */ /* 0x002fe20003f25270 */
[----:B--2---:R-:W-:Y:S01]  /*4f50*/  VIADD R0, R0, 0x80 ;  /* 0x0000008000007836 */ /* 0x004fe20000000000 */
[----:B------:R-:W-:Y:S04]  /*4f60*/  ISETP.GE.AND P0, PT, R40, 0x1, PT ;  /* 0x000000012800780c */ /* 0x000fe80003f06270 */
[----:B------:R-:W1:Y:S01]  /*4f70*/  LDC.64 R8, c[0x0][0xb18] ;  /* 0x0002c600ff087b82 */ /* 0x000e620000000a00 */
[----:B------:R-:W-:Y:S01]  /*4f80*/  PRMT R0, RZ, 0x654, R0 ;  /* 0x00000654ff007816 */ /* 0x000fe20000000000 */
[----:B------:R-:W-:Y:S01]  /*4f90*/  @!PT LDS RZ, [RZ] ;  /* 0x00000000fffff984 */ /* 0x000fe20000000800 */
[----:B------:R-:W-:Y:S01]  /*4fa0*/  @!PT LDS RZ, [RZ] ;  /* 0x00000000fffff984 */ /* 0x000fe20000000800 */
[----:B------:R-:W-:Y:S01]  /*4fb0*/  @!PT LDS RZ, [RZ] ;  /* 0x00000000fffff984 */ /* 0x000fe20000000800 */
[----:B------:R-:W-:Y:S01]  /*4fc0*/  @!PT LDS RZ, [RZ] ;  /* 0x00000000fffff984 */ /* 0x000fe20000000800 */
[----:B------:R2:W-:Y:S06]  /*4fd0*/  MEMBAR.ALL.CTA ;  /* 0x0000000000007992 */ /* 0x0005ec0000008000 */
[----:B--2---:R-:W2:Y:S01]  /*4fe0*/  FENCE.VIEW.ASYNC.S ;  /* 0x00000000000073c6 */ /* 0x004ea20000000000 */
[----:B------:R-:W1:Y:S08]  /*4ff0*/  @!P1 LDC R12, c[0x0][0xb20] ;  /* 0x0002c800ff0c9b82 */ /* 0x000e700000000800 */
[----:B------:R-:W1:Y:S01]  /*5000*/  @!P1 LDC R7, c[0x0][0xb0c] ;  /* 0x0002c300ff079b82 */ /* 0x000e620000000800 */
[----:B--2---:R2:W-:Y:S01]  /*5010*/  SYNCS.ARRIVE.TRANS64.RED.A1T0 RZ, [R0+URZ], RZ ;  /* 0x000000ff00ff79a7 */ /* 0x0045e200081004ff */
[----:B---3--:R-:W-:Y:S04]  /*5020*/  LOP3.LUT P4, RZ, R18, 0x1, RZ, 0xc0, !PT ;  /* 0x0000000112ff7812 */ /* 0x008fe8000788c0ff */
[----:B------:R-:W-:Y:S09]  /*5030*/  P2R R103, PR, RZ, 0x10 ;  /* 0x00000010ff677803 */ /* 0x000ff20000000000 */
[----:B------:R-:W-:Y:S02]  /*5040*/  @P4 MOV R44, R16 ;  /* 0x00000010002c4202 */ /* 0x000fe40000000f00 */
[----:B------:R-:W-:Y:S01]  /*5050*/  @P4 LOP3.LUT R43, R17, 0xffff, RZ, 0xc0, !PT ;  /* 0x0000ffff112b4812 */ /* 0x000fe200078ec0ff */
[----:B--2-4-:R-:W-:Y:S06]  /*5060*/  @!P0 BRA `(.L_x_89) ;  /* 0x0000000000a48947 */ /* 0x014fec0003800000 */
[----:B------:R-:W-:Y:S01]  /*5070*/  IMAD.HI.U32 R0, R90, R39, RZ ;  /* 0x000000275a007227 */ /* 0x000fe200078e00ff */
[----:B------:R-:W-:Y:S02]  /*5080*/  ISETP.NE.AND P0, PT, R38, 0x1, PT ;  /* 0x000000012600780c */ /* 0x000fe40003f05270 */
[----:B------:R-:W-:Y:S01]  /*5090*/  ISETP.NE.AND P2, PT, R40, 0x1, PT ;  /* 0x000000012800780c */ /* 0x000fe20003f45270 */
[----:B------:R-:W-:Y:S01]  /*50a0*/  IMAD.HI.U32 R4, R91, R84, RZ ;  /* 0x000000545b047227 */ /* 0x000fe200078e00ff */
[----:B------:R-:W-:Y:S02]  /*50b0*/  SHF.R.U32.HI R0, RZ, R89, R0 ;  /* 0x00000059ff007219 */ /* 0x000fe40000011600 */
[----:B------:R-:W-:Y:S01]  /*50c0*/  ISETP.NE.AND P3, PT, R42, 0x1, PT ;  /* 0x000000012a00780c */ /* 0x000fe20003f65270 */
[----:B------:R-:W-:Y:S01]  /*50d0*/  IMAD.HI.U32 R6, R43, R39, RZ ;  /* 0x000000272b067227 */ /* 0x000fe200078e00ff */
[-C--:B------:R-:W-:Y:S02]  /*50e0*/  SHF.R.U32.HI R4, RZ, R85.reuse, R4 ;  /* 0x00000055ff047219 */ /* 0x080fe40000011604 */
[----:B------:R-:W-:Y:S01]  /*50f0*/  SEL R0, R90, R0, !P0 ;  /* 0x000000005a007207 */ /* 0x000fe20004000000 */
[----:B------:R-:W-:Y:S01]  /*5100*/  IMAD.HI.U32 R5, R44, R84, RZ ;  /* 0x000000542c057227 */ /* 0x000fe200078e00ff */
[----:B------:R-:W-:Y:S03]  /*5110*/  SEL R4, R91, R4, !P3 ;  /* 0x000000045b047207 */ /* 0x000fe60005800000 */
[-C--:B------:R-:W-:Y:S01]  /*5120*/  IMAD.HI.U32 R3, R0, R36.reuse, RZ ;  /* 0x0000002400037227 */ /* 0x080fe200078e00ff */
[----:B------:R-:W-:Y:S03]  /*5130*/  SHF.R.U32.HI R5, RZ, R85, R5 ;  /* 0x00000055ff057219 */ /* 0x000fe60000011605 */
[----:B------:R-:W-:Y:S01]  /*5140*/  IMAD.HI.U32 R2, R4, R36, RZ ;  /* 0x0000002404027227 */ /* 0x000fe200078e00ff */
[----:B------:R-:W-:Y:S02]  /*5150*/  @P2 SHF.R.U32.HI R0, RZ, R37, R3 ;  /* 0x00000025ff002219 */ /* 0x000fe40000011603 */
[----:B------:R-:W-:Y:S02]  /*5160*/  SHF.R.U32.HI R3, RZ, R89, R6 ;  /* 0x00000059ff037219 */ /* 0x000fe40000011606 */
[----:B------:R-:W-:Y:S01]  /*5170*/  @P2 SHF.R.U32.HI R4, RZ, R37, R2 ;  /* 0x00000025ff042219 */ /* 0x000fe20000011602 */
[----:B------:R-:W-:Y:S01]  /*5180*/  IMAD R0, R40, R0, RZ ;  /* 0x0000000028007224 */ /* 0x000fe200078e02ff */
[----:B------:R-:W-:Y:S02]  /*5190*/  SEL R3, R43, R3, !P0 ;  /* 0x000000032b037207 */ /* 0x000fe40004000000 */
[----:B------:R-:W-:Y:S01]  /*51a0*/  SEL R2, R44, R5, !P3 ;  /* 0x000000052c027207 */ /* 0x000fe20005800000 */
[----:B------:R-:W-:Y:S01]  /*51b0*/  IMAD R5, R40, R4, RZ ;  /* 0x0000000428057224 */ /* 0x000fe200078e02ff */
[C---:B------:R-:W-:Y:S01]  /*51c0*/  ISETP.GE.AND P0, PT, R3.reuse, R0, PT ;  /* 0x000000000300720c */ /* 0x040fe20003f06270 */
[C---:B------:R-:W-:Y:S03]  /*51d0*/  IMAD.HI.U32 R0, R3.reuse, R36, RZ ;  /* 0x0000002403007227 */ /* 0x040fe600078e00ff */
[C---:B------:R-:W-:Y:S02]  /*51e0*/  ISETP.GE.OR P0, PT, R2.reuse, R5, P0 ;  /* 0x000000050200720c */ /* 0x040fe40000706670 */
[----:B------:R-:W-:Y:S04]  /*51f0*/  SHF.R.U32.HI R0, RZ, R37, R0 ;  /* 0x00000025ff007219 */ /* 0x000fe80000011600 */
[C---:B------:R-:W-:Y:S05]  /*5200*/  SEL R6, R3.reuse, R0, !P2 ;  /* 0x0000000003067207 */ /* 0x040fea0005000000 */
        /* <DEDUP_REMOVED lines=14> */
[----:B------:R-:W-:Y:S07]  /*52f0*/  IMAD R43, R3, R38, R43 ;  /* 0x00000026032b7224 */ /* 0x000fee00078e022b */
.L_x_89:
[----:B-1----:R-:W-:Y:S01]  /*5300*/  @!P1 ISETP.NE.AND P0, PT, R8, 0x1, PT ;  /* 0x000000010800980c */ /* 0x002fe20003f05270 */
[----:B------:R-:W-:Y:S01]  /*5310*/  @!P1 IMAD.HI.U32 R2, R43, R9, RZ ;  /* 0x000000092b029227 */ /* 0x000fe200078e00ff */
[----:B------:R-:W-:Y:S01]  /*5320*/  R2UR UR42, R21 ;  /* 0x00000000152a72ca */ /* 0x000fe200000e0000 */
[----:B------:R-:W-:Y:S01]  /*5330*/  BSSY.RECONVERGENT B6, `(.L_x_90) ;  /* 0x0000031000067945 */ /* 0x000fe20003800200 */
[----:B------:R-:W-:Y:S01]  /*5340*/  R2UR UR41, R20 ;  /* 0x00000000142972ca */ /* 0x000fe200000e0000 */
[C---:B------:R-:W-:Y:S01]  /*5350*/  @!P1 IMAD.HI.U32 R0, R44.reuse, R10, RZ ;  /* 0x0000000a2c009227 */ /* 0x040fe200078e00ff */
[----:B------:R-:W-:Y:S02]  /*5360*/  @!P1 SHF.R.U32.HI R2, RZ, R12, R2 ;  /* 0x0000000cff029219 */ /* 0x000fe40000011602 */
[----:B------:R-:W-:Y:S01]  /*5370*/  @!P1 ISETP.NE.AND P2, PT, R7, 0x1, PT ;  /* 0x000000010700980c */ /* 0x000fe20003f45270 */
[----:B------:R-:W-:Y:S01]  /*5380*/  VIADD R105, R105, 0x1 ;  /* 0x0000000169697836 */ /* 0x000fe20000000000 */
[----:B------:R-:W-:Y:S02]  /*5390*/  @!P1 SEL R2, R43, R2, !P0 ;  /* 0x000000022b029207 */ /* 0x000fe40004000000 */
[----:B------:R-:W-:Y:S02]  /*53a0*/  @!P1 SHF.R.U32.HI R0, RZ, R11, R0 ;  /* 0x0000000bff009219 */ /* 0x000fe40000011600 */
[----:B------:R-:W-:Y:S01]  /*53b0*/  LOP3.LUT P0, RZ, R93, 0x1b0, RZ, 0xc0, !PT ;  /* 0x000001b05dff7812 */ /* 0x000fe2000780c0ff */
[----:B------:R-:W-:Y:S01]  /*53c0*/  USHF.L.U32 UR42, UR42, 0x7, URZ ;  /* 0x000000072a2a7899 */ /* 0x000fe200080006ff */
[----:B------:R-:W-:Y:S01]  /*53d0*/  @!P1 SEL R3, R44, R0, !P2 ;  /* 0x000000002c039207 */ /* 0x000fe20005000000 */
[----:B------:R-:W-:Y:S01]  /*53e0*/  USHF.L.U32 UR41, UR41, 0x7, URZ ;  /* 0x0000000729297899 */ /* 0x000fe200080006ff */
[----:B------:R-:W-:Y:S03]  /*53f0*/  @P4 SHF.R.U32.HI R94, RZ, 0x10, R17 ;  /* 0x00000010ff5e4819 */ /* 0x000fe60000011611 */
[----:B------:R-:W-:Y:S02]  /*5400*/  @!P1 IMAD.IADD R0, R2, 0x1, -R3 ;  /* 0x0000000102009824 */ /* 0x000fe400078e0a03 */
[----:B------:R-:W-:Y:S02]  /*5410*/  @!P1 IMAD.IADD R2, R3, 0x1, -R2 ;  /* 0x0000000103029824 */ /* 0x000fe400078e0a02 */
[----:B------:R-:W-:Y:S02]  /*5420*/  @!P1 IMAD R44, R0, R7, R44 ;  /* 0x00000007002c9224 */ /* 0x000fe400078e022c */
[----:B------:R-:W-:Y:S01]  /*5430*/  @!P1 IMAD R43, R2, R8, R43 ;  /* 0x00000008022b9224 */ /* 0x000fe200078e022b */
[----:B------:R-:W-:Y:S06]  /*5440*/  @!P0 BRA `(.L_x_91) ;  /* 0x00000000007c8947 */ /* 0x000fec0003800000 */
[----:B------:R-:W1:Y:S01]  /*5450*/  LDCU.64 UR8, c[0x4][0x80] ;  /* 0x01001000ff0877ac */ /* 0x000e620008000a00 */
[----:B------:R-:W-:Y:S01]  /*5460*/  MOV R2, 0x0 ;  /* 0x0000000000027802 */ /* 0x000fe20000000f00 */
[----:B------:R-:W-:Y:S02]  /*5470*/  HFMA2 R12, -RZ, RZ, 0, 5.9604644775390625e-08 ;  /* 0x00000001ff0c7431 */ /* 0x000fe400000001ff */
[----:B------:R-:W-:Y:S01]  /*5480*/  IMAD.MOV.U32 R8, RZ, RZ, 0x70 ;  /* 0x00000070ff087424 */ /* 0x000fe200078e00ff */
[----:B------:R2:W3:Y:S01]  /*5490*/  LDC.64 R14, c[0x4][R2] ;  /* 0x01000000020e7b82 */ /* 0x0004e20000000a00 */
[----:B------:R-:W4:Y:S01]  /*54a0*/  LDCU.64 UR6, c[0x4][0x88] ;  /* 0x01001100ff0677ac */ /* 0x000f220008000a00 */
[----:B------:R-:W-:Y:S01]  /*54b0*/  IMAD.MOV.U32 R13, RZ, RZ, RZ ;  /* 0x000000ffff0d7224 */ /* 0x000fe200078e00ff */
[----:B------:R-:W2:Y:S01]  /*54c0*/  LDCU.64 UR4, c[0x4][0x8] ;  /* 0x01000100ff0477ac */ /* 0x000ea20008000a00 */
[----:B-1----:R-:W-:Y:S01]  /*54d0*/  MOV R5, UR9 ;  /* 0x0000000900057c02 */ /* 0x002fe20008000f00 */
[----:B------:R-:W-:Y:S01]  /*54e0*/  IMAD.U32 R4, RZ, RZ, UR8 ;  /* 0x00000008ff047e24 */ /* 0x000fe2000f8e00ff */
[----:B----4-:R-:W-:Y:S01]  /*54f0*/  MOV R7, UR7 ;  /* 0x0000000700077c02 */ /* 0x010fe20008000f00 */
[----:B------:R-:W-:Y:S01]  /*5500*/  IMAD.U32 R6, RZ, RZ, UR6 ;  /* 0x00000006ff067e24 */ /* 0x000fe2000f8e00ff */
[----:B--2---:R-:W-:Y:S01]  /*5510*/  MOV R11, UR5 ;  /* 0x00000005000b7c02 */ /* 0x004fe20008000f00 */
[----:B------:R-:W-:Y:S02]  /*5520*/  IMAD.U32 R10, RZ, RZ, UR4 ;  /* 0x00000004ff0a7e24 */ /* 0x000fe4000f8e00ff */
[----:B------:R-:W-:Y:S07]  /*5530*/  LEPC R20, `(.L_x_92) ;  /* 0x000000001014794e */ /* 0x000fee0000000000 */
[----:B---3-5:R-:W-:Y:S05]  /*5540*/  CALL.ABS.NOINC R14 ;  /* 0x000000000e007343 */ /* 0x028fea0003c00000 */
.L_x_92:
[----:B------:R-:W1:Y:S01]  /*5550*/  LDCU.64 UR8, c[0x4][0x80] ;  /* 0x01001000ff0877ac */ /* 0x000e620008000a00 */
[----:B------:R-:W2:Y:S01]  /*5560*/  LDC.64 R2, c[0x4][R2] ;  /* 0x0100000002027b82 */ /* 0x000ea20000000a00 */
[----:B------:R-:W-:Y:S02]  /*5570*/  HFMA2 R12, -RZ, RZ, 0, 5.9604644775390625e-08 ;  /* 0x00000001ff0c7431 */ /* 0x000fe400000001ff */
[----:B------:R-:W-:Y:S02]  /*5580*/  IMAD.MOV.U32 R8, RZ, RZ, 0x70 ;  /* 0x00000070ff087424 */ /* 0x000fe400078e00ff */
[----:B------:R-:W-:Y:S01]  /*5590*/  IMAD.MOV.U32 R13, RZ, RZ, RZ ;  /* 0x000000ffff0d7224 */ /* 0x000fe200078e00ff */
[----:B------:R-:W3:Y:S01]  /*55a0*/  LDCU.64 UR6, c[0x4][0x88] ;  /* 0x01001100ff0677ac */ /* 0x000ee20008000a00 */
[----:B------:R-:W4:Y:S01]  /*55b0*/  LDCU.64 UR4, c[0x4][0x8] ;  /* 0x01000100ff0477ac */ /* 0x000f220008000a00 */
[----:B-1----:R-:W-:Y:S02]  /*55c0*/  MOV R4, UR8 ;  /* 0x0000000800047c02 */ /* 0x002fe40008000f00 */
[----:B------:R-:W-:Y:S02]  /*55d0*/  MOV R5, UR9 ;  /* 0x0000000900057c02 */ /* 0x000fe40008000f00 */
[----:B---3--:R-:W-:Y:S01]  /*55e0*/  MOV R7, UR7 ;  /* 0x0000000700077c02 */ /* 0x008fe20008000f00 */
[----:B------:R-:W-:Y:S01]  /*55f0*/  IMAD.U32 R6, RZ, RZ, UR6 ;  /* 0x00000006ff067e24 */ /* 0x000fe2000f8e00ff */
[----:B----4-:R-:W-:Y:S01]  /*5600*/  MOV R11, UR5 ;  /* 0x00000005000b7c02 */ /* 0x010fe20008000f00 */
[----:B------:R-:W-:Y:S02]  /*5610*/  IMAD.U32 R10, RZ, RZ, UR4 ;  /* 0x00000004ff0a7e24 */ /* 0x000fe4000f8e00ff */
[----:B------:R-:W-:Y:S07]  /*5620*/  LEPC R20, `(.L_x_91) ;  /* 0x000000001014794e */ /* 0x000fee0000000000 */
[----:B--2---:R-:W-:Y:S05]  /*5630*/  CALL.ABS.NOINC R2 ;  /* 0x0000000002007343 */ /* 0x004fea0003c00000 */
.L_x_91:
[----:B------:R-:W-:Y:S05]  /*5640*/  BSYNC.RECONVERGENT B6 ;  /* 0x0000000000067941 */ /* 0x000fea0003800200 */
.L_x_90:
[----:B------:R-:W-:Y:S01]  /*5650*/  ISETP.NE.U32.AND P4, PT, R82, RZ, PT ;  /* 0x000000ff5200720c */ /* 0x000fe20003f85070 */
[----:B------:R-:W-:Y:S01]  /*5660*/  UISETP.NE.AND UP2, UPT, UR50, URZ, UPT ;  /* 0x000000ff3200728c */ /* 0x000fe2000bf45270 */
[----:B------:R-:W-:Y:S01]  /*5670*/  ISETP.NE.U32.AND P2, PT, RZ, UR38, PT ;  /* 0x00000026ff007c0c */ /* 0x000fe2000bf45070 */
[----:B------:R-:W-:Y:S01]  /*5680*/  UISETP.NE.U32.AND UP1, UPT, UR44, URZ, UPT ;  /* 0x000000ff2c00728c */ /* 0x000fe2000bf25070 */
[----:B------:R-:W-:Y:S01]  /*5690*/  ISETP.NE.AND.EX P4, PT, R83, RZ, PT, P4 ;  /* 0x000000ff5300720c */ /* 0x000fe20003f85340 */
[----:B------:R-:W-:Y:S01]  /*56a0*/  UPLOP3.LUT UP0, UPT, UPT, UPT, UPT, 0x40, 0x4 ;  /* 0x000000000004789c */ /* 0x000fe20003f0e870 */
[----:B------:R-:W-:Y:S01]  /*56b0*/  ISETP.NE.AND.EX P2, PT, RZ, UR39, PT, P2 ;  /* 0x00000027ff007c0c */ /* 0x000fe2000bf45320 */
[----:B------:R-:W-:Y:S01]  /*56c0*/  UISETP.NE.AND.EX UP1, UPT, UR45, URZ, UPT, UP1 ;  /* 0x000000ff2d00728c */ /* 0x000fe2000bf25310 */
[----:B------:R-:W-:Y:S04]  /*56d0*/  PLOP3.LUT P1, PT, PT, PT, UP2, 0x80, 0x8 ;  /* 0x000000000008781c */ /* 0x000fe80003f2f028 */
[----:B------:R-:W-:Y:S06]  /*56e0*/  @UP2 UPLOP3.LUT UP0, UPT, UPT, UPT, UP1, 0x80, 0x8 ;  /* 0x000000000008289c */ /* 0x000fec0003f0f010 */
[----:B------:R-:W-:Y:S01]  /*56f0*/  PLOP3.LUT P0, PT, PT, PT, UP0, 0x80, 0x8 ;  /* 0x000000000008781c */ /* 0x000fe20003f0f008 */
[----:B------:R-:W-:Y:S01]  /*5700*/  @!UPT UIADD3 URZ, UPT, UPT, URZ, URZ, URZ ;  /* 0x000000fffffff290 */ /* 0x000fe2000fffe0ff */
[----:B------:R-:W-:Y:S11]  /*5710*/  BRA.U !UP1, `(.L_x_93) ;  /* 0x0000000109387547 */ /* 0x000ff6000b800000 */
[----:B------:R-:W-:Y:S01]  /*5720*/  UISETP.NE.U32.AND UP0, UPT, UR38, URZ, UPT ;  /* 0x000000ff2600728c */ /* 0x000fe2000bf05070 */
[----:B------:R-:W-:Y:S02]  /*5730*/  HFMA2 R0, -RZ, RZ, 0, 5.9604644775390625e-08 ;  /* 0x00000001ff007431 */ /* 0x000fe400000001ff */
[----:B------:R-:W-:Y:S01]  /*5740*/  IMAD.MOV.U32 R88, RZ, RZ, 0x1 ;  /* 0x00000001ff587424 */ /* 0x000fe200078e00ff */
[----:B------:R-:W-:Y:S06]  /*5750*/  UISETP.NE.AND.EX UP0, UPT, UR39, URZ, UPT, UP0 ;  /* 0x000000ff2700728c */ /* 0x000fec000bf05300 */
[----:B------:R-:W-:Y:S05]  /*5760*/  PLOP3.LUT P3, PT, PT, PT, UP0, 0x80, 0x8 ;  /* 0x000000000008781c */ /* 0x000fea0003f6f008 */
[----:B------:R-:W1:Y:S01]  /*5770*/  @UP0 LDCU.64 UR6, c[0x0][0x888] ;  /* 0x00011100ff0607ac */ /* 0x000e620008000a00 */
[----:B------:R-:W-:Y:S07]  /*5780*/  @UP0 UIMAD UR4, UR36, UR44, URZ ;  /* 0x0000002c240402a4 */ /* 0x000fee000f8e02ff */
[----:B------:R-:W-:Y:S01]  /*5790*/  @!P3 PRMT R88, R0, 0x7610, R88 ;  /* 0x000076100058b816 */ /* 0x000fe20000000058 */
[----:B-1----:R-:W-:Y:S03]  /*57a0*/  @UP0 UIMAD.WIDE UR6, UR4, 0x4, UR6 ;  /* 0x00000004040608a5 */ /* 0x002fe6000f8e0206 */
[----:B------:R-:W1:Y:S03]  /*57b0*/  @!UP0 LDCU UR4, c[0x0][0x880] ;  /* 0x00011000ff0487ac */ /* 0x000e660008000800 */
[----:B------:R-:W-:Y:S01]  /*57c0*/  IMAD.U32 R2, RZ, RZ, UR6 ;  /* 0x00000006ff027e24 */ /* 0x000fe2000f8e00ff */
[----:B------:R-:W-:Y:S05]  /*57d0*/  MOV R3, UR7 ;  /* 0x0000000700037c02 */ /* 0x000fea0008000f00 */
[----:B-----5:R2:W5:Y:S02]  /*57e0*/  @P3 LDG.E R49, desc[UR46][R2.64] ;  /* 0x0000002e02313981 */ /* 0x020564000c1e1900 */
[----:B-12---:R-:W-:Y:S02]  /*57f0*/  @!P3 IMAD.U32 R49, RZ, RZ, UR4 ;  /* 0x00000004ff31be24 */ /* 0x006fe4000f8e00ff */
.L_x_93:
[----:B------:R-:W-:Y:S05]  /*5800*/  @!P4 BRA `(.L_x_94) ;  /* 0x000000000020c947 */ /* 0x000fea0003800000 */
[----:B------:R-:W-:Y:S04]  /*5810*/  ISETP.NE.U32.AND P3, PT, R80, RZ, PT ;  /* 0x000000ff5000720c */ /* 0x000fe80003f65070 */
[----:B------:R-:W-:Y:S11]  /*5820*/  ISETP.NE.AND.EX P3, PT, R81, RZ, PT, P3 ;  /* 0x000000ff5100720c */ /* 0x000ff60003f65330 */
[----:B------:R-:W-:Y:S02]  /*5830*/  @!UPT UIADD3 URZ, UPT, UPT, URZ, URZ, URZ ;  /* 0x000000fffffff290 */ /* 0x000fe4000fffe0ff */
[----:B------:R-:W1:Y:S01]  /*5840*/  @P3 LDC.64 R2, c[0x0][0x8a8] ;  /* 0x00022a00ff023b82 */ /* 0x000e620000000a00 */
[----:B------:R-:W-:Y:S04]  /*5850*/  @P3 IMAD R0, R82, UR36, RZ ;  /* 0x0000002452003c24 */ /* 0x000fe8000f8e02ff */
[----:B-1----:R-:W-:Y:S05]  /*5860*/  @P3 IMAD.WIDE R2, R0, 0x4, R2 ;  /* 0x0000000400023825 */ /* 0x002fea00078e0202 */
[----:B-----5:R1:W5:Y:S02]  /*5870*/  @P3 LDG.E R47, desc[UR46][R2.64] ;  /* 0x0000002e022f3981 */ /* 0x020364000c1e1900 */
[----:B-1----:R-:W2:Y:S02]  /*5880*/  @!P3 LDC R47, c[0x0][0x8a0] ;  /* 0x00022800ff2fbb82 */ /* 0x002ea40000000800 */
.L_x_94:
[----:B-----5:R-:W-:Y:S01]  /*5890*/  FSETP.NEU.AND P3, PT, R49, RZ, PT ;  /* 0x000000ff3100720b */ /* 0x020fe20003f6d000 */
[----:B------:R-:W-:Y:S01]  /*58a0*/  BSSY B1, `(.L_x_95) ;  /* 0x0000039000017945 */ /* 0x000fe20003800000 */
[----:B------:R-:W-:Y:S01]  /*58b0*/  SEL R3, RZ, 0xffffffff, P2 ;  /* 0xffffffffff037807 */ /* 0x000fe20001000000 */
[----:B------:R-:W-:Y:S01]  /*58c0*/  IMAD.MOV.U32 R66, RZ, RZ, 0x1 ;  /* 0x00000001ff427424 */ /* 0x000fe200078e00ff */
[----:B------:R-:W-:Y:S01]  /*58d0*/  @P1 LOP3.LUT P2, RZ, R88, 0xff, RZ, 0xc0, !PT ;  /* 0x000000ff58ff1812 */ /* 0x000fe2000784c0ff */
[----:B------:R-:W-:Y:S01]  /*58e0*/  IMAD R48, R45, 0x80, R46 ;  /* 0x000000802d307824 */ /* 0x000fe200078e022e */
[----:B------:R-:W-:Y:S01]  /*58f0*/  @P1 SEL R0, RZ, 0xffffffff, P3 ;  /* 0xffffffffff001807 */ /* 0x000fe20001800000 */
[----:B------:R-:W-:Y:S01]  /*5900*/  IMAD R106, R101, -0x10, R99 ;  /* 0xfffffff0656a7824 */ /* 0x000fe200078e0263 */
[----:B------:R-:W-:Y:S01]  /*5910*/  LOP3.LUT R97, R97, 0x1, RZ, 0x3c, !PT ;  /* 0x0000000161617812 */ /* 0x000fe200078e3cff */
[----:B------:R-:W-:Y:S01]  /*5920*/  IMAD.MOV.U32 R65, RZ, RZ, RZ ;  /* 0x000000ffff417224 */ /* 0x000fe200078e00ff */
[----:B------:R-:W-:Y:S02]  /*5930*/  @P0 SEL R0, R3, R0, !P2 ;  /* 0x0000000003000207 */ /* 0x000fe40005000000 */
[----:B------:R-:W-:Y:S02]  /*5940*/  CS2R R78, SRZ ;  /* 0x00000000004e7805 */ /* 0x000fe4000001ff00 */
[----:B------:R-:W-:Y:S02]  /*5950*/  LEA R64, R45, UR48, 0x3 ;  /* 0x000000302d407c11 */ /* 0x000fe4000f8e18ff */
[----:B------:R-:W-:Y:S02]  /*5960*/  CS2R R76, SRZ ;  /* 0x00000000004c7805 */ /* 0x000fe4000001ff00 */
[----:B------:R-:W-:Y:S02]  /*5970*/  @P1 LOP3.LUT R0, R0, 0x1, RZ, 0xc0, !PT ;  /* 0x0000000100001812 */ /* 0x000fe400078ec0ff */
[----:B------:R-:W-:Y:S02]  /*5980*/  CS2R R70, SRZ ;  /* 0x0000000000467805 */ /* 0x000fe4000001ff00 */
[----:B------:R-:W-:Y:S02]  /*5990*/  PLOP3.LUT P2, PT, PT, PT, UP1, 0x80, 0x8 ;  /* 0x000000000008781c */ /* 0x000fe40003f4f018 */
[----:B------:R-:W-:Y:S02]  /*59a0*/  CS2R R68, SRZ ;  /* 0x0000000000447805 */ /* 0x000fe4000001ff00 */
[----:B------:R-:W-:Y:S02]  /*59b0*/  ISETP.NE.U32.OR P5, PT, R0, 0x1, !P1 ;  /* 0x000000010000780c */ /* 0x000fe40004fa5470 */
[----:B------:R-:W-:Y:S02]  /*59c0*/  CS2R R62, SRZ ;  /* 0x00000000003e7805 */ /* 0x000fe4000001ff00 */
[----:B------:R-:W-:Y:S02]  /*59d0*/  LOP3.LUT P4, R104, R88, 0xff, RZ, 0xc0, !PT ;  /* 0x000000ff58687812 */ /* 0x000fe4000788c0ff */
[----:B------:R-:W-:Y:S02]  /*59e0*/  CS2R R60, SRZ ;  /* 0x00000000003c7805 */ /* 0x000fe4000001ff00 */
[----:B------:R-:W-:Y:S02]  /*59f0*/  SEL R2, RZ, 0xffffffff, P3 ;  /* 0xffffffffff027807 */ /* 0x000fe40001800000 */
[----:B------:R-:W-:Y:S02]  /*5a00*/  CS2R R58, SRZ ;  /* 0x00000000003a7805 */ /* 0x000fe4000001ff00 */
[----:B------:R-:W-:Y:S02]  /*5a10*/  P2R R107, PR, RZ, 0x20 ;  /* 0x00000020ff6b7803 */ /* 0x000fe40000000000 */
[----:B------:R-:W-:Y:S02]  /*5a20*/  CS2R R56, SRZ ;  /* 0x0000000000387805 */ /* 0x000fe4000001ff00 */
[----:B------:R-:W-:Y:S02]  /*5a30*/  @P2 SEL R2, R3, R2, !P4 ;  /* 0x0000000203022207 */ /* 0x000fe40006000000 */
[----:B------:R-:W-:Y:S02]  /*5a40*/  @P5 SHF.L.U32 R0, R97, 0x1f, RZ ;  /* 0x0000001f61005819 */ /* 0x000fe400000006ff */
[----:B------:R-:W-:Y:S02]  /*5a50*/  LOP3.LUT R2, R2, 0x1, RZ, 0xc0, !PT ;  /* 0x0000000102027812 */ /* 0x000fe400078ec0ff */
[----:B------:R1:W3:Y:S02]  /*5a60*/  @P5 SYNCS.PHASECHK.TRANS64.TRYWAIT P1, [UR48+0x20], R0 ;  /* 0x00002000ff0055a7 */ /* 0x0002e40008021130 */
[----:B------:R-:W-:Y:S04]  /*5a70*/  ISETP.NE.U32.AND P2, PT, R2, 0x1, PT ;  /* 0x000000010200780c */ /* 0x000fe80003f45070 */
[----:B------:R-:W-:Y:S02]  /*5a80*/  P2R R67, PR, RZ, 0x4 ;  /* 0x00000004ff437803 */ /* 0x000fe40000000000 */
[----:B-1----:R-:W-:Y:S04]  /*5a90*/  SHF.L.U32 R0, R96, 0x1f, RZ ;  /* 0x0000001f60007819 */ /* 0x002fe800000006ff */
[----:B------:R1:W4:Y:S01]  /*5aa0*/  SYNCS.PHASECHK.TRANS64.TRYWAIT P0, [R64+URZ+0x90], R0 ;  /* 0x00009000400075a7 */ /* 0x00032200080011ff */
[----:B---3--:R-:W-:Y:S01]  /*5ab0*/  @P5 SEL R66, RZ, 0x1, !P1 ;  /* 0x00000001ff425807 */ /* 0x008fe20004800000 */
[----:B-1----:R-:W-:Y:S06]  /*5ac0*/  @!P5 BRA `(.L_x_96) ;  /* 0x000000000058d947 */ /* 0x002fec0003800000 */
[----:B------:R-:W-:Y:S01]  /*5ad0*/  IMAD.MOV.U32 R79, RZ, RZ, RZ ;  /* 0x000000ffff4f7224 */ /* 0x000fe200078e00ff */
[----:B------:R-:W-:Y:S01]  /*5ae0*/  ISETP.NE.AND P1, PT, R66, RZ, PT ;  /* 0x000000ff4200720c */ /* 0x000fe20003f25270 */
[----:B------:R-:W-:Y:S01]  /*5af0*/  BSSY B0, `(.L_x_97) ;  /* 0x000000c000007945 */ /* 0x000fe20003800000 */
[----:B------:R-:W-:Y:S02]  /*5b00*/  CS2R R58, SRZ ;  /* 0x00000000003a7805 */ /* 0x000fe4000001ff00 */
[----:B------:R-:W-:Y:S02]  /*5b10*/  CS2R R56, SRZ ;  /* 0x0000000000387805 */ /* 0x000fe4000001ff00 */
[----:B------:R-:W-:Y:S02]  /*5b20*/  CS2R R62, SRZ ;  /* 0x00000000003e7805 */ /* 0x000fe4000001ff00 */
[----:B------:R-:W-:Y:S02]  /*5b30*/  CS2R R60, SRZ ;  /* 0x00000000003c7805 */ /* 0x000fe4000001ff00 */
[----:B------:R-:W-:Y:S02]  /*5b40*/  CS2R R70, SRZ ;  /* 0x0000000000467805 */ /* 0x000fe4000001ff00 */
[----:B------:R-:W-:Y:S02]  /*5b50*/  CS2R R68, SRZ ;  /* 0x0000000000447805 */ /* 0x000fe4000001ff00 */
[----:B------:R-:W-:Y:S01]  /*5b60*/  CS2R R76, SRZ ;  /* 0x00000000004c7805 */ /* 0x000fe2000001ff00 */
[----:B------:R-:W-:Y:S06]  /*5b70*/  @P1 BRA `(.L_x_98) ;  /* 0x00000000000c1947 */ /* 0x000fec0003800000 */
[----:B------:R-:W-:Y:S04]  /*5b80*/  SHF.L.U32 R3, R97, 0x1f, RZ ;  /* 0x0000001f61037819 */ /* 0x000fe800000006ff */
[----:B------:R-:W1:Y:S02]  /*5b90*/  SYNCS.PHASECHK.TRANS64.TRYWAIT P1, [UR48+0x20], R3 ;  /* 0x00002003ff0075a7 */ /* 0x000e640008021130 */
[----:B-1----:R-:W-:Y:S05]  /*5ba0*/  @!P1 BRA `(.L_x_99) ;  /* 0x0000003c00349947 */ /* 0x002fea0003800000 */
.L_x_98:
[----:B------:R-:W-:Y:S05]  /*5bb0*/  BSYNC B0 ;  /* 0x0000000000007941 */ /* 0x000fea0003800000 */
.L_x_97:
[----:B------:R-:W-:Y:S01]  /*5bc0*/  ISETP.NE.AND P1, PT, R67, RZ, PT ;  /* 0x000000ff4300720c */ /* 0x000fe20003f25270 */
[----:B------:R-:W-:Y:S11]  /*5bd0*/  HFMA2 R65, -RZ, RZ, 0, 5.9604644775390625e-08 ;  /* 0x00000001ff417431 */ /* 0x000ff600000001ff */
[----:B------:R-:W-:Y:S01]  /*5be0*/  @!UPT UIADD3 URZ, UPT, UPT, URZ, URZ, URZ ;  /* 0x000000fffffff290 */ /* 0x000fe2000fffe0ff */
[----:B------:R3:W1:Y:S04]  /*5bf0*/  @P1 LDS.128 R56, [R100] ;  /* 0x0000000064381984 */ /* 0x0006680000000c00 */
[----:B------:R3:W1:Y:S04]  /*5c00*/  @P1 LDS.128 R60, [R99+0x10] ;  /* 0x00001000633c1984 */ /* 0x0006680000000c00 */
[----:B------:R3:W1:Y:S04]  /*5c10*/  @P1 LDS.128 R68, [R98+0x20] ;  /* 0x0000200062441984 */ /* 0x0006680000000c00 */
[----:B------:R3:W1:Y:S02]  /*5c20*/  @P1 LDS.128 R76, [R106+0x30] ;  /* 0x000030006a4c1984 */ /* 0x0006640000000c00 */
.L_x_96:
[----:B------:R-:W-:Y:S05]  /*5c30*/  BSYNC B1 ;  /* 0x0000000000017941 */ /* 0x000fea0003800000 */
.L_x_95:
[----:B-1----:R-:W-:Y:S04]  /*5c40*/  SHF.R.U32.HI R2, RZ, 0x15, R48 ;  /* 0x00000015ff027819 */ /* 0x002fe80000011630 */
[----:B------:R-:W-:Y:S01]  /*5c50*/  LOP3.LUT P1, RZ, R2, 0x3, R92, 0x48, !PT ;  /* 0x0000000302ff7812 */ /* 0x000fe2000782485c */
[----:B------:R-:W-:Y:S01]  /*5c60*/  @!UPT UIADD3 URZ, UPT, UPT, URZ, URZ, URZ ;  /* 0x000000fffffff290 */ /* 0x000fe2000fffe0ff */
[----:B----4-:R-:W-:Y:S11]  /*5c70*/  @P0 BRA `(.L_x_100) ;  /* 0x0000000000080947 */ /* 0x010ff60003800000 */
[----:B------:R-:W1:Y:S02]  /*5c80*/  SYNCS.PHASECHK.TRANS64.TRYWAIT P0, [R64+URZ+0x90], R0 ;  /* 0x00009000400075a7 */ /* 0x000e6400080011ff */
[----:B-1----:R-:W-:Y:S05]  /*5c90*/  @!P0 BRA `(.L_x_101) ;  /* 0x0000003c00108947 */ /* 0x002fea0003800000 */
.L_x_100:
[----:B------:R-:W-:Y:S05]  /*5ca0*/  @!P1 BRA `(.L_x_102) ;  /* 0x0000000000409947 */ /* 0x000fea0003800000 */
[----:B------:R-:W4:Y:S01]  /*5cb0*/  LDCU.64 UR8, c[0x4][0x70] ;  /* 0x01000e00ff0877ac */ /* 0x000f220008000a00 */
[----:B------:R-:W-:Y:S01]  /*5cc0*/  MOV R3, 0x0 ;  /* 0x0000000000037802 */ /* 0x000fe20000000f00 */
[----:B------:R-:W-:Y:S02]  /*5cd0*/  HFMA2 R12, -RZ, RZ, 0, 5.9604644775390625e-08 ;  /* 0x00000001ff0c7431 */ /* 0x000fe400000001ff */
[----:B------:R-:W-:Y:S02]  /*5ce0*/  IMAD.MOV.U32 R8, RZ, RZ, 0x192 ;  /* 0x00000192ff087424 */ /* 0x000fe400078e00ff */
[----:B------:R-:W-:Y:S01]  /*5cf0*/  IMAD.MOV.U32 R13, RZ, RZ, RZ ;  /* 0x000000ffff0d7224 */ /* 0x000fe200078e00ff */
[----:B------:R-:W5:Y:S01]  /*5d00*/  LDCU.64 UR6, c[0x4][0x78] ;  /* 0x01000f00ff0677ac */ /* 0x000f620008000a00 */
[----:B------:R-:W1:Y:S01]  /*5d10*/  LDC.64 R2, c[0x4][R3] ;  /* 0x0100000003027b82 */ /* 0x000e620000000a00 */
[----:B------:R-:W2:Y:S01]  /*5d20*/  LDCU.64 UR4, c[0x4][0x10] ;  /* 0x01000200ff0477ac */ /* 0x000ea20008000a00 */
[----:B----4-:R-:W-:Y:S01]  /*5d30*/  MOV R5, UR9 ;  /* 0x0000000900057c02 */ /* 0x010fe20008000f00 */
[----:B------:R-:W-:Y:S01]  /*5d40*/  IMAD.U32 R4, RZ, RZ, UR8 ;  /* 0x00000008ff047e24 */ /* 0x000fe2000f8e00ff */
[----:B-----5:R-:W-:Y:S01]  /*5d50*/  MOV R7, UR7 ;  /* 0x0000000700077c02 */ /* 0x020fe20008000f00 */
[----:B------:R-:W-:Y:S01]  /*5d60*/  IMAD.U32 R6, RZ, RZ, UR6 ;  /* 0x00000006ff067e24 */ /* 0x000fe2000f8e00ff */
[----:B--2---:R-:W-:Y:S01]  /*5d70*/  MOV R11, UR5 ;  /* 0x00000005000b7c02 */ /* 0x004fe20008000f00 */
[----:B------:R-:W-:Y:S02]  /*5d80*/  IMAD.U32 R10, RZ, RZ, UR4 ;  /* 0x00000004ff0a7e24 */ /* 0x000fe4000f8e00ff */
[----:B------:R-:W-:Y:S07]  /*5d90*/  LEPC R20, `(.L_x_102) ;  /* 0x000000001014794e */ /* 0x000fee0000000000 */
[----:B-1-3--:R-:W-:Y:S05]  /*5da0*/  CALL.ABS.NOINC R2 ;  /* 0x0000000002007343 */ /* 0x00afea0003c00000 */
.L_x_102:
[----:B------:R-:W-:Y:S05]  /*5db0*/  WARPSYNC.ALL ;  /* 0x0000000000007948 */ /* 0x000fea0003800000 */
[----:B------:R-:W-:Y:S01]  /*5dc0*/  R2UR UR4, R48 ;  /* 0x00000000300472ca */ /* 0x000fe200000e0000 */
[--C-:B------:R-:W-:Y:S01]  /*5dd0*/  HADD2.F32 R50, -RZ, R56.reuse.H0_H0 ;  /* 0x20000038ff327230 */ /* 0x100fe20000004100 */
[----:B------:R-:W-:Y:S01]  /*5de0*/  ISETP.NE.AND P0, PT, R102, RZ, PT ;  /* 0x000000ff6600720c */ /* 0x000fe20003f05270 */
[----:B------:R-:W-:Y:S01]  /*5df0*/  HADD2.F32 R51, -RZ, R56.H1_H1 ;  /* 0x30000038ff337230 */ /* 0x000fe20000004100 */
[----:B------:R-:W-:Y:S01]  /*5e00*/  BSSY.RECONVERGENT B0, `(.L_x_103) ;  /* 0x0000086000007945 */ /* 0x000fe20003800200 */
[--C-:B------:R-:W-:Y:S08]  /*5e10*/  HADD2.F32 R52, -RZ, R57.reuse.H0_H0 ;  /* 0x20000039ff347230 */ /* 0x100ff00000004100 */
[----:B------:R-:W1:Y:S02]  /*5e20*/  LDTM.x32 R4, tmem[UR4] ;  /* 0x00000004000479ee */ /* 0x000e6400082c0000 */
[C---:B-12---:R-:W-:Y:S01]  /*5e30*/  FMUL R0, R47.reuse, R4 ;  /* 0x000000042f007220 */ /* 0x046fe20000400000 */
[C---:B------:R-:W-:Y:S01]  /*5e40*/  FMUL R2, R47.reuse, R5 ;  /* 0x000000052f027220 */ /* 0x040fe20000400000 */
[C---:B------:R-:W-:Y:S01]  /*5e50*/  FMUL R4, R47.reuse, R8 ;  /* 0x000000082f047220 */ /* 0x040fe20000400000 */
[----:B------:R-:W-:Y:S01]  /*5e60*/  FMUL R3, R47, R6 ;  /* 0x000000062f037220 */ /* 0x000fe20000400000 */
[C---:B------:R-:W-:Y:S01]  /*5e70*/  FFMA R0, R49.reuse, R50, R0 ;  /* 0x0000003231007223 */ /* 0x040fe20000000000 */
[----:B------:R-:W-:Y:S01]  /*5e80*/  FFMA R2, R49, R51, R2 ;  /* 0x0000003331027223 */ /* 0x000fe20000000002 */
[C---:B------:R-:W-:Y:S01]  /*5e90*/  FMUL R5, R47.reuse, R9 ;  /* 0x000000092f057220 */ /* 0x040fe20000400000 */
        /* <DEDUP_REMOVED lines=16> */
[----:B------:R-:W-:Y:S02]  /*5fa0*/  HADD2.F32 R32, -RZ, R57.H1_H1 ;  /* 0x30000039ff207230 */ /* 0x000fe40000004100 */
[C---:B------:R-:W-:Y:S01]  /*5fb0*/  FMUL R26, R47.reuse, R30 ;  /* 0x0000001e2f1a7220 */ /* 0x040fe20000400000 */
[----:B------:R-:W-:Y:S01]  /*5fc0*/  FMUL R29, R47, R33 ;  /* 0x000000212f1d7220 */ /* 0x000fe20000400000 */
[--C-:B------:R-:W-:Y:S02]  /*5fd0*/  HADD2.F32 R33, -RZ, R58.reuse.H0_H0 ;  /* 0x2000003aff217230 */ /* 0x100fe40000004100 */
[----:B------:R-:W-:Y:S01]  /*5fe0*/  FFMA R3, R49, R52, R3 ;  /* 0x0000003431037223 */ /* 0x000fe20000000003 */
[C---:B------:R-:W-:Y:S01]  /*5ff0*/  FMUL R7, R47.reuse, R7 ;  /* 0x000000072f077220 */ /* 0x040fe20000400000 */
[----:B------:R-:W-:Y:S01]  /*6000*/  FMUL R30, R47, R34 ;  /* 0x000000222f1e7220 */ /* 0x000fe20000400000 */
[----:B------:R-:W-:Y:S01]  /*6010*/  HADD2.F32 R34, -RZ, R58.H1_H1 ;  /* 0x3000003aff227230 */ /* 0x000fe20000004100 */
[----:B------:R-:W-:Y:S01]  /*6020*/  F2FP.F16.F32.PACK_AB R52, R2, R0 ;  /* 0x000000000234723e */ /* 0x000fe200000000ff */
[--C-:B------:R-:W-:Y:S02]  /*6030*/  HADD2.F32 R0, -RZ, R59.reuse.H0_H0 ;  /* 0x2000003bff007230 */ /* 0x100fe40000004100 */
[C---:B------:R-:W-:Y:S01]  /*6040*/  FFMA R7, R49.reuse, R32, R7 ;  /* 0x0000002031077223 */ /* 0x040fe20000000007 */
[----:B------:R-:W-:Y:S02]  /*6050*/  HADD2.F32 R2, -RZ, R59.H1_H1 ;  /* 0x3000003bff027230 */ /* 0x000fe40000004100 */
[C---:B------:R-:W-:Y:S01]  /*6060*/  FFMA R4, R49.reuse, R33, R4 ;  /* 0x0000002131047223 */ /* 0x040fe20000000004 */
[C---:B------:R-:W-:Y:S01]  /*6070*/  FFMA R5, R49.reuse, R34, R5 ;  /* 0x0000002231057223 */ /* 0x040fe20000000005 */
[----:B------:R-:W-:Y:S01]  /*6080*/  FFMA R6, R49, R0, R6 ;  /* 0x0000000031067223 */ /* 0x000fe20000000006 */
[--C-:B------:R-:W-:Y:S02]  /*6090*/  HADD2.F32 R0, -RZ, R60.reuse.H0_H0 ;  /* 0x2000003cff007230 */ /* 0x100fe40000004100 */
[----:B------:R-:W-:Y:S01]  /*60a0*/  FMUL R11, R47, R11 ;  /* 0x0000000b2f0b7220 */ /* 0x000fe20000400000 */
[----:B------:R-:W-:Y:S01]  /*60b0*/  F2FP.F16.F32.PACK_AB R53, R7, R3 ;  /* 0x000000030735723e */ /* 0x000fe200000000ff */
[--C-:B------:R-:W-:Y:S02]  /*60c0*/  HADD2.F32 R3, -RZ, R61.reuse.H0_H0 ;  /* 0x2000003dff037230 */ /* 0x100fe40000004100 */
[----:B------:R-:W-:Y:S01]  /*60d0*/  FMUL R15, R47, R15 ;  /* 0x0000000f2f0f7220 */ /* 0x000fe20000400000 */
[C---:B------:R-:W-:Y:S01]  /*60e0*/  FFMA R11, R49.reuse, R2, R11 ;  /* 0x00000002310b7223 */ /* 0x040fe2000000000b */
[----:B------:R-:W-:Y:S02]  /*60f0*/  HADD2.F32 R2, -RZ, R60.H1_H1 ;  /* 0x3000003cff027230 */ /* 0x000fe40000004100 */
[----:B------:R-:W-:Y:S01]  /*6100*/  FFMA R8, R49, R0, R8 ;  /* 0x0000000031087223 */ /* 0x000fe20000000008 */
[----:B------:R-:W-:Y:S02]  /*6110*/  HADD2.F32 R0, -RZ, R61.H1_H1 ;  /* 0x3000003dff007230 */ /* 0x000fe40000004100 */
[C---:B------:R-:W-:Y:S01]  /*6120*/  FMUL R19, R47.reuse, R19 ;  /* 0x000000132f137220 */ /* 0x040fe20000400000 */
[----:B------:R-:W-:Y:S01]  /*6130*/  FMUL R23, R47, R23 ;  /* 0x000000172f177220 */ /* 0x000fe20000400000 */
[C---:B------:R-:W-:Y:S01]  /*6140*/  FFMA R9, R49.reuse, R2, R9 ;  /* 0x0000000231097223 */ /* 0x040fe20000000009 */
[C---:B------:R-:W-:Y:S01]  /*6150*/  FFMA R10, R49.reuse, R3, R10 ;  /* 0x00000003310a7223 */ /* 0x040fe2000000000a */
[----:B------:R-:W-:Y:S01]  /*6160*/  FFMA R15, R49, R0, R15 ;  /* 0x00000000310f7223 */ /* 0x000fe2000000000f */
[--C-:B------:R-:W-:Y:S02]  /*6170*/  HADD2.F32 R2, -RZ, R62.reuse.H0_H0 ;  /* 0x2000003eff027230 */ /* 0x100fe40000004100 */
[----:B------:R-:W-:Y:S01]  /*6180*/  FMUL R27, R47, R27 ;  /* 0x0000001b2f1b7220 */ /* 0x000fe20000400000 */
[----:B------:R-:W-:Y:S01]  /*6190*/  HADD2.F32 R0, -RZ, R62.H1_H1 ;  /* 0x3000003eff007230 */ /* 0x000fe20000004100 */
[----:B------:R-:W-:Y:S01]  /*61a0*/  F2FP.F16.F32.PACK_AB R54, R5, R4 ;  /* 0x000000040536723e */ /* 0x000fe200000000ff */
[--C-:B------:R-:W-:Y:S02]  /*61b0*/  HADD2.F32 R3, -RZ, R63.reuse.H0_H0 ;  /* 0x2000003fff037230 */ /* 0x100fe40000004100 */
[C---:B------:R-:W-:Y:S01]  /*61c0*/  FFMA R12, R49.reuse, R2, R12 ;  /* 0x00000002310c7223 */ /* 0x040fe2000000000c */
[--C-:B------:R-:W-:Y:S02]  /*61d0*/  HADD2.F32 R2, -RZ, R68.reuse.H0_H0 ;  /* 0x20000044ff027230 */ /* 0x100fe40000004100 */
[C---:B------:R-:W-:Y:S01]  /*61e0*/  FFMA R13, R49.reuse, R0, R13 ;  /* 0x00000000310d7223 */ /* 0x040fe2000000000d */
[----:B------:R-:W-:Y:S02]  /*61f0*/  HADD2.F32 R0, -RZ, R63.H1_H1 ;  /* 0x3000003fff007230 */ /* 0x000fe40000004100 */
[----:B------:R-:W-:Y:S01]  /*6200*/  FFMA R14, R49, R3, R14 ;  /* 0x00000003310e7223 */ /* 0x000fe2000000000e */
[----:B------:R-:W-:Y:S01]  /*6210*/  HADD2.F32 R3, -RZ, R68.H1_H1 ;  /* 0x30000044ff037230 */ /* 0x000fe20000004100 */
[----:B------:R-:W-:Y:S01]  /*6220*/  F2FP.F16.F32.PACK_AB R55, R11, R6 ;  /* 0x000000060b37723e */ /* 0x000fe200000000ff */
[----:B------:R-:W-:Y:S01]  /*6230*/  FMUL R31, R47, R31 ;  /* 0x0000001f2f1f7220 */ /* 0x000fe20000400000 */
[C---:B------:R-:W-:Y:S01]  /*6240*/  FFMA R19, R49.reuse, R0, R19 ;  /* 0x0000000031137223 */ /* 0x040fe20000000013 */
[--C-:B------:R-:W-:Y:S02]  /*6250*/  HADD2.F32 R0, -RZ, R69.reuse.H0_H0 ;  /* 0x20000045ff007230 */ /* 0x100fe40000004100 */
[C---:B------:R-:W-:Y:S01]  /*6260*/  FFMA R16, R49.reuse, R2, R16 ;  /* 0x0000000231107223 */ /* 0x040fe20000000010 */
[----:B------:R1:W-:Y:S01]  /*6270*/  STS.128 [R100], R52 ;  /* 0x0000003464007388 */ /* 0x0003e20000000c00 */
[C---:B------:R-:W-:Y:S01]  /*6280*/  FFMA R17, R49.reuse, R3, R17 ;  /* 0x0000000331117223 */ /* 0x040fe20000000011 */
[----:B------:R-:W-:Y:S02]  /*6290*/  HADD2.F32 R2, -RZ, R69.H1_H1 ;  /* 0x30000045ff027230 */ /* 0x000fe40000004100 */
[----:B------:R-:W-:Y:S01]  /*62a0*/  FFMA R18, R49, R0, R18 ;  /* 0x0000000031127223 */ /* 0x000fe20000000012 */
[--C-:B------:R-:W-:Y:S01]  /*62b0*/  HADD2.F32 R0, -RZ, R70.reuse.H0_H0 ;  /* 0x20000046ff007230 */ /* 0x100fe20000004100 */
[----:B------:R-:W-:Y:S01]  /*62c0*/  F2FP.F16.F32.PACK_AB R8, R9, R8 ;  /* 0x000000080908723e */ /* 0x000fe200000000ff */
[--C-:B------:R-:W-:Y:S02]  /*62d0*/  HADD2.F32 R3, -RZ, R71.reuse.H0_H0 ;  /* 0x20000047ff037230 */ /* 0x100fe40000004100 */
[C---:B------:R-:W-:Y:S01]  /*62e0*/  FFMA R23, R49.reuse, R2, R23 ;  /* 0x0000000231177223 */ /* 0x040fe20000000017 */
[----:B------:R-:W-:Y:S02]  /*62f0*/  HADD2.F32 R2, -RZ, R70.H1_H1 ;  /* 0x30000046ff027230 */ /* 0x000fe40000004100 */
[----:B------:R-:W-:Y:S01]  /*6300*/  FFMA R20, R49, R0, R20 ;  /* 0x0000000031147223 */ /* 0x000fe20000000014 */
[----:B------:R-:W-:Y:S01]  /*6310*/  HADD2.F32 R0, -RZ, R71.H1_H1 ;  /* 0x30000047ff007230 */ /* 0x000fe20000004100 */
[----:B------:R-:W-:Y:S01]  /*6320*/  F2FP.F16.F32.PACK_AB R9, R15, R10 ;  /* 0x0000000a0f09723e */ /* 0x000fe200000000ff */
[----:B------:R-:W-:Y:S02]  /*6330*/  HADD2.F32 R4, -RZ, R79.H0_H0 ;  /* 0x2000004fff047230 */ /* 0x000fe40000004100 */
[C---:B------:R-:W-:Y:S01]  /*6340*/  FFMA R21, R49.reuse, R2, R21 ;  /* 0x0000000231157223 */ /* 0x040fe20000000015 */
[C---:B------:R-:W-:Y:S01]  /*6350*/  FFMA R22, R49.reuse, R3, R22 ;  /* 0x0000000331167223 */ /* 0x040fe20000000016 */
[----:B------:R-:W-:Y:S01]  /*6360*/  FFMA R27, R49, R0, R27 ;  /* 0x00000000311b7223 */ /* 0x000fe2000000001b */
[--C-:B------:R-:W-:Y:S01]  /*6370*/  HADD2.F32 R2, -RZ, R76.reuse.H0_H0 ;  /* 0x2000004cff027230 */ /* 0x100fe20000004100 */
[----:B------:R-:W-:Y:S01]  /*6380*/  F2FP.F16.F32.PACK_AB R10, R13, R12 ;  /* 0x0000000c0d0a723e */ /* 0x000fe200000000ff */
[----:B------:R-:W-:Y:S01]  /*6390*/  HADD2.F32 R0, -RZ, R76.H1_H1 ;  /* 0x3000004cff007230 */ /* 0x000fe20000004100 */
[----:B------:R-:W-:Y:S01]  /*63a0*/  F2FP.F16.F32.PACK_AB R11, R19, R14 ;  /* 0x0000000e130b723e */ /* 0x000fe200000000ff */
[--C-:B------:R-:W-:Y:S02]  /*63b0*/  HADD2.F32 R3, -RZ, R77.reuse.H0_H0 ;  /* 0x2000004dff037230 */ /* 0x100fe40000004100 */
[C---:B------:R-:W-:Y:S01]  /*63c0*/  FFMA R24, R49.reuse, R2, R24 ;  /* 0x0000000231187223 */ /* 0x040fe20000000018 */
[--C-:B------:R-:W-:Y:S02]  /*63d0*/  HADD2.F32 R2, -RZ, R78.reuse.H0_H0 ;  /* 0x2000004eff027230 */ /* 0x100fe40000004100 */
[C---:B------:R-:W-:Y:S01]  /*63e0*/  FFMA R25, R49.reuse, R0, R25 ;  /* 0x0000000031197223 */ /* 0x040fe20000000019 */
[----:B------:R1:W-:Y:S01]  /*63f0*/  STS.128 [R99+0x10], R8 ;  /* 0x0000100863007388 */ /* 0x0003e20000000c00 */
[----:B------:R-:W-:Y:S02]  /*6400*/  HADD2.F32 R0, -RZ, R77.H1_H1 ;  /* 0x3000004dff007230 */ /* 0x000fe40000004100 */
[----:B------:R-:W-:Y:S01]  /*6410*/  FFMA R26, R49, R3, R26 ;  /* 0x00000003311a7223 */ /* 0x000fe2000000001a */
[----:B------:R-:W-:Y:S01]  /*6420*/  HADD2.F32 R3, -RZ, R78.H1_H1 ;  /* 0x3000004eff037230 */ /* 0x000fe20000004100 */
[----:B------:R-:W-:Y:S01]  /*6430*/  F2FP.F16.F32.PACK_AB R16, R17, R16 ;  /* 0x000000101110723e */ /* 0x000fe200000000ff */
[----:B------:R-:W-:Y:S01]  /*6440*/  HADD2.F32 R5, -RZ, R79.H1_H1 ;  /* 0x3000004fff057230 */ /* 0x000fe20000004100 */
[----:B------:R-:W-:Y:S01]  /*6450*/  F2FP.F16.F32.PACK_AB R17, R23, R18 ;  /* 0x000000121711723e */ /* 0x000fe200000000ff */
[----:B------:R-:W-:Y:S01]  /*6460*/  FFMA R31, R49, R0, R31 ;  /* 0x00000000311f7223 */ /* 0x000fe2000000001f */
[----:B------:R-:W-:Y:S01]  /*6470*/  FMUL R35, R47, R35 ;  /* 0x000000232f237220 */ /* 0x000fe20000400000 */
[----:B------:R-:W-:Y:S01]  /*6480*/  F2FP.F16.F32.PACK_AB R18, R21, R20 ;  /* 0x000000141512723e */ /* 0x000fe200000000ff */
[----:B------:R-:W-:Y:S01]  /*6490*/  FFMA R28, R49, R2, R28 ;  /* 0x00000002311c7223 */ /* 0x000fe2000000001c */
[----:B------:R-:W-:Y:S01]  /*64a0*/  F2FP.F16.F32.PACK_AB R19, R27, R22 ;  /* 0x000000161b13723e */ /* 0x000fe200000000ff */
[C---:B------:R-:W-:Y:S01]  /*64b0*/  FFMA R29, R49.reuse, R3, R29 ;  /* 0x00000003311d7223 */ /* 0x040fe2000000001d */
[C---:B------:R-:W-:Y:S01]  /*64c0*/  FFMA R30, R49.reuse, R4, R30 ;  /* 0x00000004311e7223 */ /* 0x040fe2000000001e */
[----:B------:R-:W-:Y:S01]  /*64d0*/  FFMA R35, R49, R5, R35 ;  /* 0x0000000531237223 */ /* 0x000fe20000000023 */
[----:B------:R-:W-:Y:S01]  /*64e0*/  F2FP.F16.F32.PACK_AB R24, R25, R24 ;  /* 0x000000181918723e */ /* 0x000fe200000000ff */
[----:B------:R1:W-:Y:S01]  /*64f0*/  STS.128 [R98+0x20], R16 ;  /* 0x0000201062007388 */ /* 0x0003e20000000c00 */
[----:B------:R-:W-:Y:S02]  /*6500*/  F2FP.F16.F32.PACK_AB R25, R31, R26 ;  /* 0x0000001a1f19723e */ /* 0x000fe400000000ff */
[----:B------:R-:W-:Y:S02]  /*6510*/  F2FP.F16.F32.PACK_AB R26, R29, R28 ;  /* 0x0000001c1d1a723e */ /* 0x000fe400000000ff */
[----:B------:R-:W-:Y:S05]  /*6520*/  F2FP.F16.F32.PACK_AB R27, R35, R30 ;  /* 0x0000001e231b723e */ /* 0x000fea00000000ff */
[----:B------:R1:W-:Y:S01]  /*6530*/  STS.128 [R106+0x30], R24 ;  /* 0x000030186a007388 */ /* 0x0003e20000000c00 */
[----:B------:R-:W-:Y:S01]  /*6540*/  @!PT LDS RZ, [RZ] ;  /* 0x00000000fffff984 */ /* 0x000fe20000000800 */
[----:B------:R-:W-:Y:S01]  /*6550*/  @!PT LDS RZ, [RZ] ;  /* 0x00000000fffff984 */ /* 0x000fe20000000800 */
[----:B------:R-:W-:Y:S01]  /*6560*/  @!PT LDS RZ, [RZ] ;  /* 0x00000000fffff984 */ /* 0x000fe20000000800 */
[----:B------:R-:W-:Y:S01]  /*6570*/  @!PT LDS RZ, [RZ] ;  /* 0x00000000fffff984 */ /* 0x000fe20000000800 */
[----:B------:R2:W-:Y:S07]  /*6580*/  MEMBAR.ALL.CTA ;  /* 0x0000000000007992 */ /* 0x0005ee0000008000 */
[----:B--2---:R-:W2:Y:S02]  /*6590*/  FENCE.VIEW.ASYNC.S ;  /* 0x00000000000073c6 */ /* 0x004ea40000000000 */
[----:B--2---:R-:W-:Y:S06]  /*65a0*/  BAR.SYNC.DEFER_BLOCKING 0x1, 0x80 ;  /* 0x0042000000007b1d */ /* 0x004fec0000010000 */
[----:B------:R-:W-:Y:S05]  /*65b0*/  @P0 BRA `(.L_x_104) ;  /* 0x0000000000280947 */ /* 0x000fea0003800000 */
[----:B------:R-:W-:Y:S02]  /*65c0*/  UIADD3 UR4, UPT, UPT, UR48, 0x200, URZ ;  /* 0x0000020030047890 */ /* 0x000fe4000fffe0ff */
[----:B------:R-:W-:Y:S01]  /*65d0*/  UIADD3 UR6, UP0, UPT, UR52, 0x680, URZ ;  /* 0x0000068034067890 */ /* 0x000fe2000ff1e0ff */
[----:B------:R-:W-:Y:S03]  /*65e0*/  UMOV UR43, UR36 ;  /* 0x00000024002b7c82 */ /* 0x000fe60008000000 */
[----:B------:R-:W-:Y:S01]  /*65f0*/  MOV R93, UR4 ;  /* 0x00000004005d7c02 */ /* 0x000fe20008000f00 */
[----:B------:R-:W-:Y:S03]  /*6600*/  UIADD3.X UR7, UPT, UPT, URZ, UR53, URZ, UP0, !UPT ;  /* 0x00000035ff077290 */ /* 0x000fe600087fe4ff */
[----:B------:R-:W-:Y:S11]  /*6610*/  R2UR UR40, R93 ;  /* 0x000000005d2872ca */ /* 0x000ff600000e0000 */
[----:B------:R-:W-:Y:S02]  /*6620*/  @!UPT UIADD3 URZ, UPT, UPT, URZ, URZ, URZ ;  /* 0x000000fffffff290 */ /* 0x000fe4000fffe0ff */
[----:B------:R2:W-:Y:S01]  /*6630*/  UTMASTG.3D [UR40], [UR6] ;  /* 0x00000028060073b5 */ /* 0x0005e20008010000 */
[----:B------:R0:W-:Y:S01]  /*6640*/  UTMACMDFLUSH ;  /* 0x00000000000079b7 */ /* 0x0001e20000000000 */
[----:B--2---:R-:W-:Y:S04]  /*6650*/  DEPBAR.LE SB0, 0x1 ;  /* 0x000080400000791a */ /* 0x004fe80000000000 */
.L_x_104:
[----:B------:R-:W-:Y:S05]  /*6660*/  BSYNC.RECONVERGENT B0 ;  /* 0x0000000000007941 */ /* 0x000fea0003800200 */
.L_x_103:
[----:B------:R-:W-:Y:S01]  /*6670*/  BAR.SYNC.DEFER_BLOCKING 0x1, 0x80 ;  /* 0x0042000000007b1d */ /* 0x000fe20000010000 */
[----:B------:R-:W-:Y:S01]  /*6680*/  ISETP.NE.AND P1, PT, R107, RZ, PT ;  /* 0x000000ff6b00720c */ /* 0x000fe20003f25270 */
[----:B------:R-:W-:Y:S01]  /*6690*/  UISETP.NE.AND UP0, UPT, UR49, URZ, UPT ;  /* 0x000000ff3100728c */ /* 0x000fe2000bf05270 */
[----:B------:R-:W-:Y:S11]  /*66a0*/  LEA R2, R65, UR48, 0x3 ;  /* 0x0000003041027c11 */ /* 0x000ff6000f8e18ff */
[----:B------:R-:W-:Y:S01]  /*66b0*/  @P1 SHF.L.U32 R3, R97, 0x1f, RZ ;  /* 0x0000001f61031819 */ /* 0x000fe200000006ff */
[----:B------:R-:W-:Y:S06]  /*66c0*/  BRA.U !UP0, `(.L_x_105) ;  /* 0x0000000108247547 */ /* 0x000fec000b800000 */
[----:B------:R-:W-:Y:S01]  /*66d0*/  IMAD.U32 R4, RZ, RZ, UR51 ;  /* 0x00000033ff047e24 */ /* 0x000fe2000f8e00ff */
[----:B------:R-:W-:Y:S01]  /*66e0*/  MOV R0, UR37 ;  /* 0x0000002500007c02 */ /* 0x000fe20008000f00 */
[----:B------:R-:W-:Y:S03]  /*66f0*/  UIADD3 UR51, UPT, UPT, UR51, 0x1, URZ ;  /* 0x0000000133337890 */ /* 0x000fe6000fffe0ff */
[----:B------:R-:W-:Y:S01]  /*6700*/  @P1 LEA R4, R4, UR48, 0x3 ;  /* 0x0000003004041c11 */ /* 0x000fe2000f8e18ff */
[----:B------:R-:W-:Y:S04]  /*6710*/  UISETP.NE.AND UP0, UPT, UR51, 0x4, UPT ;  /* 0x000000043300788c */ /* 0x000fe8000bf05270 */
[----:B------:R-:W-:Y:S01]  /*6720*/  @P1 VIADD R4, R4, 0x40 ;  /* 0x0000004004041836 */ /* 0x000fe20000000000 */
[----:B------:R-:W-:Y:S04]  /*6730*/  USEL UR51, UR51, URZ, UP0 ;  /* 0x000000ff33337287 */ /* 0x000fe80008000000 */
[----:B------:R-:W-:Y:S04]  /*6740*/  @P1 PRMT R0, R0, 0x654, R4 ;  /* 0x0000065400001816 */ /* 0x000fe80000000004 */
[----:B------:R2:W-:Y:S04]  /*6750*/  @P1 SYNCS.ARRIVE.TRANS64.RED.A1T0 RZ, [R0+URZ], RZ ;  /* 0x000000ff00ff19a7 */ /* 0x0005e800081004ff */
.L_x_105:
[----:B------:R-:W4:Y:S01]  /*6760*/  @P1 SYNCS.PHASECHK.TRANS64.TRYWAIT P0, [R2+URZ+0x20], R3 ;  /* 0x00002003020015a7 */ /* 0x000f2200080011ff */
[----:B------:R-:W-:Y:S01]  /*6770*/  BSSY B1, `(.L_x_106) ;  /* 0x0000016000017945 */ /* 0x000fe20003800000 */
[----:B----4-:R-:W-:Y:S03]  /*6780*/  @P1 SEL R66, RZ, 0x1, !P0 ;  /* 0x00000001ff421807 */ /* 0x010fe60004000000 */
[----:B------:R-:W-:Y:S05]  /*6790*/  @!P1 BRA `(.L_x_107) ;  /* 0x00000000004c9947 */ /* 0x000fea0003800000 */
[----:B------:R-:W-:Y:S01]  /*67a0*/  ISETP.NE.AND P0, PT, R66, RZ, PT ;  /* 0x000000ff4200720c */ /* 0x000fe20003f05270 */
[----:B------:R-:W-:Y:S01]  /*67b0*/  BSSY B0, `(.L_x_108) ;  /* 0x000000b000007945 */ /* 0x000fe20003800000 */
[----:B------:R-:W-:Y:S11]  /*67c0*/  ISETP.NE.AND P1, PT, R67, RZ, PT ;  /* 0x000000ff4300720c */ /* 0x000ff60003f25270 */
[----:B------:R-:W-:Y:S02]  /*67d0*/  @!UPT UIADD3 URZ, UPT, UPT, URZ, URZ, URZ ;  /* 0x000000fffffff290 */ /* 0x000fe4000fffe0ff */
[C---:B------:R-:W-:Y:S01]  /*67e0*/  @P1 IMAD R6, R65.reuse, 0x2000, R100 ;  /* 0x0000200041061824 */ /* 0x040fe200078e0264 */
[C---:B------:R-:W-:Y:S01]  /*67f0*/  @P1 LEA R4, R65.reuse, R98, 0xd ;  /* 0x0000006241041211 */ /* 0x040fe200078e68ff */
[C---:B------:R-:W-:Y:S02]  /*6800*/  @P1 IMAD R5, R65.reuse, 0x2000, R99 ;  /* 0x0000200041051824 */ /* 0x040fe400078e0263 */
[----:B------:R-:W-:Y:S01]  /*6810*/  @P1 IMAD R3, R65, 0x2000, R106 ;  /* 0x0000200041031824 */ /* 0x000fe200078e026a */
[----:B------:R-:W-:Y:S06]  /*6820*/  @P0 BRA `(.L_x_109) ;  /* 0x00000000000c0947 */ /* 0x000fec0003800000 */
[----:B--2---:R-:W-:Y:S04]  /*6830*/  SHF.L.U32 R0, R97, 0x1f, RZ ;  /* 0x0000001f61007819 */ /* 0x004fe800000006ff */
[----:B------:R-:W2:Y:S02]  /*6840*/  SYNCS.PHASECHK.TRANS64.TRYWAIT P0, [R2+URZ+0x20], R0 ;  /* 0x00002000020075a7 */ /* 0x000ea400080011ff */
[----:B--2---:R-:W-:Y:S05]  /*6850*/  @!P0 BRA `(.L_x_110) ;  /* 0x0000003000348947 */ /* 0x004fea0003800000 */
.L_x_109:
[----:B------:R-:W-:Y:S05]  /*6860*/  BSYNC B0 ;  /* 0x0000000000007941 */ /* 0x000fea0003800000 */
.L_x_108:
[----:B------:R-:W-:Y:S02]  /*6870*/  ISETP.NE.AND P0, PT, R67, RZ, PT ;  /* 0x000000ff4300720c */ /* 0x000fe40003f05270 */
[----:B------:R-:W-:Y:S11]  /*6880*/  IADD3 R65, PT, PT, R65, 0x1, RZ ;  /* 0x0000000141417810 */ /* 0x000ff60007ffe0ff */
[----:B------:R4:W1:Y:S04]  /*6890*/  @P0 LDS.128 R56, [R6] ;  /* 0x0000000006380984 */ /* 0x0008680000000c00 */
[----:B------:R4:W1:Y:S04]  /*68a0*/  @P0 LDS.128 R60, [R5+0x10] ;  /* 0x00001000053c0984 */ /* 0x0008680000000c00 */
[----:B------:R4:W1:Y:S04]  /*68b0*/  @P0 LDS.128 R68, [R4+0x20] ;  /* 0x0000200004440984 */ /* 0x0008680000000c00 */
[----:B------:R4:W1:Y:S02]  /*68c0*/  @P0 LDS.128 R76, [R3+0x30] ;  /* 0x00003000034c0984 */ /* 0x0008640000000c00 */
.L_x_107:
[----:B------:R-:W-:Y:S05]  /*68d0*/  BSYNC B1 ;  /* 0x0000000000017941 */ /* 0x000fea0003800000 */
.L_x_106:
[----:B--2---:R-:W-:Y:S05]  /*68e0*/  VIADD R0, R48, 0x20 ;  /* 0x0000002030007836 */ /* 0x004fea0000000000 */
[----:B------:R-:W-:Y:S04]  /*68f0*/  SHF.R.U32.HI R0, RZ, 0x15, R0 ;  /* 0x00000015ff007819 */ /* 0x000fe80000011600 */
[----:B------:R-:W-:Y:S11]  /*6900*/  LOP3.LUT P0, RZ, R0, 0x3, R92, 0x48, !PT ;  /* 0x0000000300ff7812 */ /* 0x000ff6000780485c */
[----:B------:R-:W-:Y:S02]  /*6910*/  @!UPT UIADD3 URZ, UPT, UPT, URZ, URZ, URZ ;  /* 0x000000fffffff290 */ /* 0x000fe4000fffe0ff */
[----:B------:R-:W-:Y:S05]  /*6920*/  @!P0 BRA `(.L_x_111) ;  /* 0x0000000000408947 */ /* 0x000fea0003800000 */
[----:B------:R-:W2:Y:S01]  /*6930*/  LDCU.64 UR8, c[0x4][0x70] ;  /* 0x01000e00ff0877ac */ /* 0x000ea20008000a00 */
[----:B----4-:R-:W-:Y:S01]  /*6940*/  MOV R3, 0x0 ;  /* 0x0000000000037802 */ /* 0x010fe20000000f00 */
[----:B------:R-:W-:Y:S02]  /*6950*/  HFMA2 R12, -RZ, RZ, 0, 5.9604644775390625e-08 ;  /* 0x00000001ff0c7431 */ /* 0x000fe400000001ff */
[----:B-1----:R-:W-:Y:S02]  /*6960*/  IMAD.MOV.U32 R8, RZ, RZ, 0x192 ;  /* 0x00000192ff087424 */ /* 0x002fe400078e00ff */
[----:B------:R-:W-:Y:S01]  /*6970*/  IMAD.MOV.U32 R13, RZ, RZ, RZ ;  /* 0x000000ffff0d7224 */ /* 0x000fe200078e00ff */
[----:B------:R-:W1:Y:S01]  /*6980*/  LDCU.64 UR6, c[0x4][0x78] ;  /* 0x01000f00ff0677ac */ /* 0x000e620008000a00 */
[----:B------:R-:W4:Y:S01]  /*6990*/  LDC.64 R2, c[0x4][R3] ;  /* 0x0100000003027b82 */ /* 0x000f220000000a00 */
[----:B------:R-:W5:Y:S01]  /*69a0*/  LDCU.64 UR4, c[0x4][0x10] ;  /* 0x01000200ff0477ac */ /* 0x000f620008000a00 */
[----:B--2---:R-:W-:Y:S01]  /*69b0*/  MOV R5, UR9 ;  /* 0x0000000900057c02 */ /* 0x004fe20008000f00 */
[----:B------:R-:W-:Y:S01]  /*69c0*/  IMAD.U32 R4, RZ, RZ, UR8 ;  /* 0x00000008ff047e24 */ /* 0x000fe2000f8e00ff */
[----:B-1----:R-:W-:Y:S01]  /*69d0*/  MOV R7, UR7 ;  /* 0x0000000700077c02 */ /* 0x002fe20008000f00 */
[----:B------:R-:W-:Y:S01]  /*69e0*/  IMAD.U32 R6, RZ, RZ, UR6 ;  /* 0x00000006ff067e24 */ /* 0x000fe2000f8e00ff */
[----:B-----5:R-:W-:Y:S01]  /*69f0*/  MOV R11, UR5 ;  /* 0x00000005000b7c02 */ /* 0x020fe20008000f00 */
[----:B------:R-:W-:Y:S02]  /*6a00*/  IMAD.U32 R10, RZ, RZ, UR4 ;  /* 0x00000004ff0a7e24 */ /* 0x000fe4000f8e00ff */
[----:B------:R-:W-:Y:S07]  /*6a10*/  LEPC R20, `(.L_x_111) ;  /* 0x000000001014794e */ /* 0x000fee0000000000 */
[----:B---34-:R-:W-:Y:S05]  /*6a20*/  CALL.ABS.NOINC R2 ;  /* 0x0000000002007343 */ /* 0x018fea0003c00000 */
.L_x_111:
[----:B------:R-:W-:Y:S05]  /*6a30*/  WARPSYNC.ALL ;  /* 0x0000000000007948 */ /* 0x000fea0003800000 */
[----:B------:R-:W-:Y:S01]  /*6a40*/  R2UR UR4, R48 ;  /* 0x00000000300472ca */ /* 0x000fe200000e0000 */
[--C-:B-1--4-:R-:W-:Y:S01]  /*6a50*/  HADD2.F32 R3, -RZ, R56.reuse.H0_H0 ;  /* 0x20000038ff037230 */ /* 0x112fe20000004100 */
[----:B------:R-:W-:Y:S01]  /*6a60*/  ISETP.NE.AND P6, PT, R107, RZ, PT ;  /* 0x000000ff6b00720c */ /* 0x000fe20003fc5270 */
[--C-:B------:R-:W-:Y:S01]  /*6a70*/  HADD2.F32 R51, -RZ, R57.reuse.H1_H1 ;  /* 0x30000039ff337230 */ /* 0x100fe20000004100 */
[----:B------:R-:W-:Y:S01]  /*6a80*/  MOV R50, UR51 ;  /* 0x0000003300327c02 */ /* 0x000fe20008000f00 */
[----:B------:R-:W-:Y:S01]  /*6a90*/  BSSY.RECONVERGENT B0, `(.L_x_112) ;  /* 0x000008c000007945 */ /* 0x000fe20003800200 */
[----:B------:R-:W-:Y:S02]  /*6aa0*/  MOV R72, UR37 ;  /* 0x0000002500487c02 */ /* 0x000fe40008000f00 */
[----:B------:R-:W-:Y:S05]  /*6ab0*/  ISETP.NE.AND P0, PT, R102, RZ, PT ;  /* 0x000000ff6600720c */ /* 0x000fea0003f05270 */
[----:B------:R-:W1:Y:S02]  /*6ac0*/  LDTM.x32 R4, tmem[UR4+0x20] ;  /* 0x00002004000479ee */ /* 0x000e6400082c0000 */
[----:B------:R-:W-:Y:S04]  /*6ad0*/  @P6 LEA R50, R50, UR48, 0x3 ;  /* 0x0000003032326c11 */ /* 0x000fe8000f8e18ff */
[----:B------:R-:W-:Y:S04]  /*6ae0*/  @P6 IADD3 R50, PT, PT, R50, 0x40, RZ ;  /* 0x0000004032326810 */ /* 0x000fe80007ffe0ff */
[----:B------:R-:W-:Y:S01]  /*6af0*/  @P6 PRMT R72, R72, 0x654, R50 ;  /* 0x0000065448486816 */ /* 0x000fe20000000032 */
[----:B------:R-:W-:Y:S02]  /*6b00*/  HADD2.F32 R50, -RZ, R57.H0_H0 ;  /* 0x20000039ff327230 */ /* 0x000fe40000004100 */
[C---:B-1----:R-:W-:Y:S01]  /*6b10*/  FMUL R0, R47.reuse, R4 ;  /* 0x000000042f007220 */ /* 0x042fe20000400000 */
[----:B------:R-:W-:Y:S02]  /*6b20*/  HADD2.F32 R4, -RZ, R56.H1_H1 ;  /* 0x30000038ff047230 */ /* 0x000fe40000004100 */
[C---:B------:R-:W-:Y:S01]  /*6b30*/  FMUL R2, R47.reuse, R5 ;  /* 0x000000052f027220 */ /* 0x040fe20000400000 */
[----:B------:R-:W-:Y:S01]  /*6b40*/  FMUL R7, R47, R7 ;  /* 0x000000072f077220 */ /* 0x000fe20000400000 */
[----:B------:R-:W-:Y:S01]  /*6b50*/  FFMA R0, R49, R3, R0 ;  /* 0x0000000331007223 */ /* 0x000fe20000000000 */
[----:B------:R-:W-:Y:S01]  /*6b60*/  FMUL R3, R47, R6 ;  /* 0x000000062f037220 */ /* 0x000fe20000400000 */
[----:B------:R-:W-:Y:S01]  /*6b70*/  FFMA R2, R49, R4, R2 ;  /* 0x0000000431027223 */ /* 0x000fe20000000002 */
[C---:B------:R-:W-:Y:S01]  /*6b80*/  FMUL R4, R47.reuse, R8 ;  /* 0x000000082f047220 */ /* 0x040fe20000400000 */
[----:B------:R-:W-:Y:S01]  /*6b90*/  FMUL R8, R47, R12 ;  /* 0x0000000c2f087220 */ /* 0x000fe20000400000 */
[----:B------:R-:W-:Y:S01]  /*6ba0*/  FFMA R3, R49, R50, R3 ;  /* 0x0000003231037223 */ /* 0x000fe20000000003 */
[C---:B------:R-:W-:Y:S01]  /*6bb0*/  FMUL R12, R47.reuse, R16 ;  /* 0x000000102f0c7220 */ /* 0x040fe20000400000 */
[C---:B------:R-:W-:Y:S01]  /*6bc0*/  FMUL R16, R47.reuse, R20 ;  /* 0x000000142f107220 */ /* 0x040fe20000400000 */
[C---:B------:R-:W-:Y:S01]  /*6bd0*/  FMUL R20, R47.reuse, R24 ;  /* 0x000000182f147220 */ /* 0x040fe20000400000 */
[C---:B------:R-:W-:Y:S01]  /*6be0*/  FMUL R24, R47.reuse, R28 ;  /* 0x0000001c2f187220 */ /* 0x040fe20000400000 */
[C---:B------:R-:W-:Y:S01]  /*6bf0*/  FMUL R28, R47.reuse, R32 ;  /* 0x000000202f1c7220 */ /* 0x040fe20000400000 */
[--C-:B------:R-:W-:Y:S01]  /*6c00*/  HADD2.F32 R32, -RZ, R58.reuse.H0_H0 ;  /* 0x2000003aff207230 */ /* 0x100fe20000004100 */
[----:B------:R-:W-:Y:S01]  /*6c10*/  F2FP.F16.F32.PACK_AB R52, R2, R0 ;  /* 0x000000000234723e */ /* 0x000fe200000000ff */
[----:B------:R-:W-:Y:S02]  /*6c20*/  HADD2.F32 R0, -RZ, R58.H1_H1 ;  /* 0x3000003aff007230 */ /* 0x000fe40000004100 */
[----:B------:R-:W-:Y:S01]  /*6c30*/  FMUL R5, R47, R9 ;  /* 0x000000092f057220 */ /* 0x000fe20000400000 */
[--C-:B------:R-:W-:Y:S02]  /*6c40*/  HADD2.F32 R2, -RZ, R59.reuse.H0_H0 ;  /* 0x2000003bff027230 */ /* 0x100fe40000004100 */
[C---:B------:R-:W-:Y:S01]  /*6c50*/  FFMA R7, R49.reuse, R51, R7 ;  /* 0x0000003331077223 */ /* 0x040fe20000000007 */
[C---:B------:R-:W-:Y:S01]  /*6c60*/  FFMA R4, R49.reuse, R32, R4 ;  /* 0x0000002031047223 */ /* 0x040fe20000000004 */
[----:B------:R-:W-:Y:S02]  /*6c70*/  HADD2.F32 R32, -RZ, R59.H1_H1 ;  /* 0x3000003bff207230 */ /* 0x000fe40000004100 */
[----:B------:R-:W-:Y:S01]  /*6c80*/  FFMA R5, R49, R0, R5 ;  /* 0x0000000031057223 */ /* 0x000fe20000000005 */
[--C-:B------:R-:W-:Y:S01]  /*6c90*/  HADD2.F32 R0, -RZ, R60.reuse.H0_H0 ;  /* 0x2000003cff007230 */ /* 0x100fe20000004100 */
[----:B------:R-:W-:Y:S01]  /*6ca0*/  F2FP.F16.F32.PACK_AB R53, R7, R3 ;  /* 0x000000030735723e */ /* 0x000fe200000000ff */
[----:B------:R-:W-:Y:S01]  /*6cb0*/  FMUL R6, R47, R10 ;  /* 0x0000000a2f067220 */ /* 0x000fe20000400000 */
[--C-:B------:R-:W-:Y:S01]  /*6cc0*/  HADD2.F32 R3, -RZ, R61.reuse.H0_H0 ;  /* 0x2000003dff037230 */ /* 0x100fe20000004100 */
[----:B------:R-:W-:Y:S01]  /*6cd0*/  F2FP.F16.F32.PACK_AB R54, R5, R4 ;  /* 0x000000040536723e */ /* 0x000fe200000000ff */
[----:B------:R-:W-:Y:S01]  /*6ce0*/  FMUL R11, R47, R11 ;  /* 0x0000000b2f0b7220 */ /* 0x000fe20000400000 */
[----:B------:R-:W-:Y:S01]  /*6cf0*/  FFMA R6, R49, R2, R6 ;  /* 0x0000000231067223 */ /* 0x000fe20000000006 */
[----:B------:R-:W-:Y:S02]  /*6d00*/  HADD2.F32 R2, -RZ, R60.H1_H1 ;  /* 0x3000003cff027230 */ /* 0x000fe40000004100 */
[----:B------:R-:W-:Y:S01]  /*6d10*/  FMUL R9, R47, R13 ;  /* 0x0000000d2f097220 */ /* 0x000fe20000400000 */
[C---:B------:R-:W-:Y:S01]  /*6d20*/  FFMA R11, R49.reuse, R32, R11 ;  /* 0x00000020310b7223 */ /* 0x040fe2000000000b */
[----:B------:R-:W-:Y:S01]  /*6d30*/  FFMA R8, R49, R0, R8 ;  /* 0x0000000031087223 */ /* 0x000fe20000000008 */
[C---:B------:R-:W-:Y:S01]  /*6d40*/  FMUL R10, R47.reuse, R14 ;  /* 0x0000000e2f0a7220 */ /* 0x040fe20000400000 */
[----:B------:R-:W-:Y:S02]  /*6d50*/  HADD2.F32 R0, -RZ, R61.H1_H1 ;  /* 0x3000003dff007230 */ /* 0x000fe40000004100 */
[----:B------:R-:W-:Y:S01]  /*6d60*/  FMUL R15, R47, R15 ;  /* 0x0000000f2f0f7220 */ /* 0x000fe20000400000 */
[C---:B------:R-:W-:Y:S01]  /*6d70*/  FFMA R9, R49.reuse, R2, R9 ;  /* 0x0000000231097223 */ /* 0x040fe20000000009 */
[C---:B------:R-:W-:Y:S01]  /*6d80*/  FFMA R10, R49.reuse, R3, R10 ;  /* 0x00000003310a7223 */ /* 0x040fe2000000000a */
[--C-:B------:R-:W-:Y:S02]  /*6d90*/  HADD2.F32 R2, -RZ, R62.reuse.H0_H0 ;  /* 0x2000003eff027230 */ /* 0x100fe40000004100 */
[----:B------:R-:W-:Y:S01]  /*6da0*/  FFMA R15, R49, R0, R15 ;  /* 0x00000000310f7223 */ /* 0x000fe2000000000f */
[----:B------:R-:W-:Y:S02]  /*6db0*/  HADD2.F32 R3, -RZ, R62.H1_H1 ;  /* 0x3000003eff037230 */ /* 0x000fe40000004100 */
[C---:B------:R-:W-:Y:S01]  /*6dc0*/  FMUL R13, R47.reuse, R17 ;  /* 0x000000112f0d7220 */ /* 0x040fe20000400000 */
[--C-:B------:R-:W-:Y:S02]  /*6dd0*/  HADD2.F32 R0, -RZ, R63.reuse.H0_H0 ;  /* 0x2000003fff007230 */ /* 0x100fe40000004100 */
[----:B------:R-:W-:Y:S01]  /*6de0*/  FMUL R14, R47, R18 ;  /* 0x000000122f0e7220 */ /* 0x000fe20000400000 */
[C---:B------:R-:W-:Y:S01]  /*6df0*/  FFMA R12, R49.reuse, R2, R12 ;  /* 0x00000002310c7223 */ /* 0x040fe2000000000c */
[C---:B------:R-:W-:Y:S01]  /*6e00*/  FFMA R13, R49.reuse, R3, R13 ;  /* 0x00000003310d7223 */ /* 0x040fe2000000000d */
[----:B------:R-:W-:Y:S02]  /*6e10*/  HADD2.F32 R2, -RZ, R63.H1_H1 ;  /* 0x3000003fff027230 */ /* 0x000fe40000004100 */
[----:B------:R-:W-:Y:S01]  /*6e20*/  FFMA R14, R49, R0, R14 ;  /* 0x00000000310e7223 */ /* 0x000fe2000000000e */
[C---:B------:R-:W-:Y:S01]  /*6e30*/  FMUL R19, R47.reuse, R19 ;  /* 0x000000132f137220 */ /* 0x040fe20000400000 */
[--C-:B------:R-:W-:Y:S02]  /*6e40*/  HADD2.F32 R0, -RZ, R68.reuse.H0_H0 ;  /* 0x20000044ff007230 */ /* 0x100fe40000004100 */
[----:B------:R-:W-:Y:S01]  /*6e50*/  FMUL R17, R47, R21 ;  /* 0x000000152f117220 */ /* 0x000fe20000400000 */
[--C-:B------:R-:W-:Y:S02]  /*6e60*/  HADD2.F32 R3, -RZ, R69.reuse.H0_H0 ;  /* 0x20000045ff037230 */ /* 0x100fe40000004100 */
[C---:B------:R-:W-:Y:S01]  /*6e70*/  FFMA R19, R49.reuse, R2, R19 ;  /* 0x0000000231137223 */ /* 0x040fe20000000013 */
[----:B------:R-:W-:Y:S02]  /*6e80*/  HADD2.F32 R2, -RZ, R68.H1_H1 ;  /* 0x30000044ff027230 */ /* 0x000fe40000004100 */
        /* <DEDUP_REMOVED lines=9> */
[----:B------:R-:W-:Y:S01]  /*6f20*/  FMUL R21, R47, R25 ;  /* 0x000000192f157220 */ /* 0x000fe20000400000 */
[----:B------:R-:W-:Y:S01]  /*6f30*/  F2FP.F16.F32.PACK_AB R55, R11, R6 ;  /* 0x000000060b37723e */ /* 0x000fe200000000ff */
[--C-:B------:R-:W-:Y:S02]  /*6f40*/  HADD2.F32 R3, -RZ, R71.reuse.H0_H0 ;  /* 0x20000047ff037230 */ /* 0x100fe40000004100 */
[----:B------:R-:W-:Y:S01]  /*6f50*/  FMUL R22, R47, R26 ;  /* 0x0000001a2f167220 */ /* 0x000fe20000400000 */
[C---:B------:R-:W-:Y:S01]  /*6f60*/  FFMA R20, R49.reuse, R2, R20 ;  /* 0x0000000231147223 */ /* 0x040fe20000000014 */
[C---:B------:R-:W-:Y:S01]  /*6f70*/  FFMA R21, R49.reuse, R0, R21 ;  /* 0x0000000031157223 */ /* 0x040fe20000000015 */
[----:B------:R1:W-:Y:S01]  /*6f80*/  STS.128 [R100+0x2000], R52 ;  /* 0x0020003464007388 */ /* 0x0003e20000000c00 */
[----:B------:R-:W-:Y:S02]  /*6f90*/  HADD2.F32 R0, -RZ, R71.H1_H1 ;  /* 0x30000047ff007230 */ /* 0x000fe40000004100 */
[----:B------:R-:W-:Y:S01]  /*6fa0*/  FFMA R22, R49, R3, R22 ;  /* 0x0000000331167223 */ /* 0x000fe20000000016 */
[----:B------:R-:W-:Y:S01]  /*6fb0*/  FMUL R27, R47, R27 ;  /* 0x0000001b2f1b7220 */ /* 0x000fe20000400000 */
[--C-:B------:R-:W-:Y:S01]  /*6fc0*/  HADD2.F32 R2, -RZ, R76.reuse.H0_H0 ;  /* 0x2000004cff027230 */ /* 0x100fe20000004100 */
[----:B------:R-:W-:Y:S01]  /*6fd0*/  F2FP.F16.F32.PACK_AB R8, R9, R8 ;  /* 0x000000080908723e */ /* 0x000fe200000000ff */
[----:B------:R-:W-:Y:S01]  /*6fe0*/  HADD2.F32 R3, -RZ, R76.H1_H1 ;  /* 0x3000004cff037230 */ /* 0x000fe20000004100 */
[----:B------:R-:W-:Y:S01]  /*6ff0*/  F2FP.F16.F32.PACK_AB R9, R15, R10 ;  /* 0x0000000a0f09723e */ /* 0x000fe200000000ff */
[----:B------:R-:W-:Y:S01]  /*7000*/  FMUL R25, R47, R29 ;  /* 0x0000001d2f197220 */ /* 0x000fe20000400000 */
[--C-:B------:R-:W-:Y:S01]  /*7010*/  HADD2.F32 R4, -RZ, R77.reuse.H0_H0 ;  /* 0x2000004dff047230 */ /* 0x100fe20000004100 */
[----:B------:R-:W-:Y:S01]  /*7020*/  F2FP.F16.F32.PACK_AB R10, R13, R12 ;  /* 0x0000000c0d0a723e */ /* 0x000fe200000000ff */
[----:B------:R-:W-:Y:S01]  /*7030*/  FMUL R26, R47, R30 ;  /* 0x0000001e2f1a7220 */ /* 0x000fe20000400000 */
[----:B------:R-:W-:Y:S01]  /*7040*/  F2FP.F16.F32.PACK_AB R11, R19, R14 ;  /* 0x0000000e130b723e */ /* 0x000fe200000000ff */
[C---:B------:R-:W-:Y:S01]  /*7050*/  FFMA R27, R49.reuse, R0, R27 ;  /* 0x00000000311b7223 */ /* 0x040fe2000000001b */
[C---:B------:R-:W-:Y:S01]  /*7060*/  FFMA R24, R49.reuse, R2, R24 ;  /* 0x0000000231187223 */ /* 0x040fe20000000018 */
[----:B------:R-:W-:Y:S02]  /*7070*/  HADD2.F32 R0, -RZ, R77.H1_H1 ;  /* 0x3000004dff007230 */ /* 0x000fe40000004100 */
[----:B------:R-:W-:Y:S01]  /*7080*/  FFMA R25, R49, R3, R25 ;  /* 0x0000000331197223 */ /* 0x000fe20000000019 */
[----:B------:R1:W-:Y:S01]  /*7090*/  STS.128 [R99+0x2010], R8 ;  /* 0x0020100863007388 */ /* 0x0003e20000000c00 */
[----:B------:R-:W-:Y:S01]  /*70a0*/  FMUL R31, R47, R31 ;  /* 0x0000001f2f1f7220 */ /* 0x000fe20000400000 */
[--C-:B------:R-:W-:Y:S02]  /*70b0*/  HADD2.F32 R2, -RZ, R78.reuse.H0_H0 ;  /* 0x2000004eff027230 */ /* 0x100fe40000004100 */
[----:B------:R-:W-:Y:S01]  /*70c0*/  FFMA R26, R49, R4, R26 ;  /* 0x00000004311a7223 */ /* 0x000fe2000000001a */
[----:B------:R-:W-:Y:S02]  /*70d0*/  HADD2.F32 R3, -RZ, R78.H1_H1 ;  /* 0x3000004eff037230 */ /* 0x000fe40000004100 */
[----:B------:R-:W-:Y:S01]  /*70e0*/  FMUL R29, R47, R33 ;  /* 0x000000212f1d7220 */ /* 0x000fe20000400000 */
[--C-:B------:R-:W-:Y:S01]  /*70f0*/  HADD2.F32 R4, -RZ, R79.reuse.H0_H0 ;  /* 0x2000004fff047230 */ /* 0x100fe20000004100 */
[----:B------:R-:W-:Y:S01]  /*7100*/  F2FP.F16.F32.PACK_AB R16, R17, R16 ;  /* 0x000000101110723e */ /* 0x000fe200000000ff */
[----:B------:R-:W-:Y:S01]  /*7110*/  FMUL R30, R47, R34 ;  /* 0x000000222f1e7220 */ /* 0x000fe20000400000 */
        /* <DEDUP_REMOVED lines=14> */
[----:B------:R-:W-:Y:S02]  /*7200*/  F2FP.F16.F32.PACK_AB R27, R35, R30 ;  /* 0x0000001e231b723e */ /* 0x000fe400000000ff */
[----:B------:R-:W-:Y:S02]  /*7210*/  LEA R0, R65, UR48, 0x3 ;  /* 0x0000003041007c11 */ /* 0x000fe4000f8e18ff */
[----:B------:R-:W-:Y:S01]  /*7220*/  @P6 SHF.L.U32 R2, R97, 0x1f, RZ ;  /* 0x0000001f61026819 */ /* 0x000fe200000006ff */
        /* <DEDUP_REMOVED lines=9> */
[----:B------:R-:W-:Y:S02]  /*72c0*/  UIADD3 UR8, UP0, UPT, UR52, 0x680, URZ ;  /* 0x0000068034087890 */ /* 0x000fe4000ff1e0ff */
[----:B------:R-:W-:Y:S02]  /*72d0*/  UIADD3 UR5, UPT, UPT, UR41, 0x20, URZ ;  /* 0x0000002029057890 */ /* 0x000fe4000fffe0ff */
[----:B------:R-:W-:Y:S02]  /*72e0*/  UIADD3 UR4, UPT, UPT, UR48, 0x2200, URZ ;  /* 0x0000220030047890 */ /* 0x000fe4000fffe0ff */
[----:B------:R-:W-:Y:S01]  /*72f0*/  UIADD3.X UR9, UPT, UPT, URZ, UR53, URZ, UP0, !UPT ;  /* 0x00000035ff097290 */ /* 0x000fe200087fe4ff */
[----:B------:R-:W-:Y:S01]  /*7300*/  UMOV UR6, UR42 ;  /* 0x0000002a00067c82 */ /* 0x000fe20008000000 */
[----:B------:R-:W-:Y:S07]  /*7310*/  UMOV UR7, UR36 ;  /* 0x0000002400077c82 */ /* 0x000fee0008000000 */
[----:B------:R2:W-:Y:S01]  /*7320*/  UTMASTG.3D [UR4], [UR8] ;  /* 0x00000004080073b5 */ /* 0x0005e20008010000 */
[----:B------:R0:W-:Y:S01]  /*7330*/  UTMACMDFLUSH ;  /* 0x00000000000079b7 */ /* 0x0001e20000000000 */
[----:B--2---:R-:W-:Y:S04]  /*7340*/  DEPBAR.LE SB0, 0x1 ;  /* 0x000080400000791a */ /* 0x004fe80000000000 */
.L_x_113:
[----:B------:R-:W-:Y:S05]  /*7350*/  BSYNC.RECONVERGENT B0 ;  /* 0x0000000000007941 */ /* 0x000fea0003800200 */
.L_x_112:
[----:B------:R-:W-:Y:S01]  /*7360*/  BAR.SYNC.DEFER_BLOCKING 0x1, 0x80 ;  /* 0x0042000000007b1d */ /* 0x000fe20000010000 */
[----:B------:R-:W-:Y:S04]  /*7370*/  UIADD3 UR40, UPT, UPT, UR51, 0x1, URZ ;  /* 0x0000000133287890 */ /* 0x000fe8000fffe0ff */
[----:B------:R-:W-:Y:S04]  /*7380*/  UISETP.NE.AND UP0, UPT, UR40, 0x4, UPT ;  /* 0x000000042800788c */ /* 0x000fe8000bf05270 */
[----:B------:R-:W-:Y:S01]  /*7390*/  USEL UR40, UR40, URZ, UP0 ;  /* 0x000000ff28287287 */ /* 0x000fe20008000000 */
[----:B------:R2:W-:Y:S01]  /*73a0*/  @P6 SYNCS.ARRIVE.TRANS64.RED.A1T0 RZ, [R72+URZ], RZ ;  /* 0x000000ff48ff69a7 */ /* 0x0005e200081004ff */
[----:B------:R-:W-:Y:S01]  /*73b0*/  BSSY B1, `(.L_x_114) ;  /* 0x0000017000017945 */ /* 0x000fe20003800000 */
[----:B------:R-:W4:Y:S02]  /*73c0*/  @P6 SYNCS.PHASECHK.TRANS64.TRYWAIT P0, [R0+URZ+0x20], R2 ;  /* 0x00002002000065a7 */ /* 0x000f2400080011ff */
[----:B----4-:R-:W-:Y:S01]  /*73d0*/  @P6 SEL R66, RZ, 0x1, !P0 ;  /* 0x00000001ff426807 */ /* 0x010fe20004000000 */
[----:B--2---:R-:W-:Y:S06]  /*73e0*/  @!P6 BRA `(.L_x_115) ;  /* 0x00000000004ce947 */ /* 0x004fec0003800000 */
        /* <DEDUP_REMOVED lines=9> */
[----:B------:R-:W-:Y:S04]  /*7480*/  SHF.L.U32 R6, R97, 0x1f, RZ ;  /* 0x0000001f61067819 */ /* 0x000fe800000006ff */
[----:B------:R-:W2:Y:S02]  /*7490*/  SYNCS.PHASECHK.TRANS64.TRYWAIT P0, [R0+URZ+0x20], R6 ;  /* 0x00002006000075a7 */ /* 0x000ea400080011ff */
[----:B--2---:R-:W-:Y:S05]  /*74a0*/  @!P0 BRA `(.L_x_118) ;  /* 0x0000002400348947 */ /* 0x004fea0003800000 */
.L_x_117:
[----:B------:R-:W-:Y:S05]  /*74b0*/  BSYNC B0 ;  /* 0x0000000000007941 */ /* 0x000fea0003800000 */
.L_x_116:
[----:B------:R-:W-:Y:S02]  /*74c0*/  ISETP.NE.AND P0, PT, R67, RZ, PT ;  /* 0x000000ff4300720c */ /* 0x000fe40003f05270 */
[----:B------:R-:W-:Y:S11]  /*74d0*/  IADD3 R65, PT, PT, R65, 0x1, RZ ;  /* 0x0000000141417810 */ /* 0x000ff60007ffe0ff */
[----:B------:R4:W1:Y:S04]  /*74e0*/  @P0 LDS.128 R56, [R5] ;  /* 0x0000000005380984 */ /* 0x0008680000000c00 */
[----:B------:R4:W1:Y:S04]  /*74f0*/  @P0 LDS.128 R60, [R4+0x10] ;  /* 0x00001000043c0984 */ /* 0x0008680000000c00 */
[----:B------:R4:W1:Y:S04]  /*7500*/  @P0 LDS.128 R68, [R3+0x20] ;  /* 0x0000200003440984 */ /* 0x0008680000000c00 */
[----:B------:R4:W1:Y:S02]  /*7510*/  @P0 LDS.128 R76, [R2+0x30] ;  /* 0x00003000024c0984 */ /* 0x0008640000000c00 */
.L_x_115:
[----:B------:R-:W-:Y:S05]  /*7520*/  BSYNC B1 ;  /* 0x0000000000017941 */ /* 0x000fea0003800000 */
.L_x_114:
        /* <DEDUP_REMOVED lines=21> */
.L_x_119:
        /* <DEDUP_REMOVED lines=146> */
.L_x_121:
[----:B------:R-:W-:Y:S05]  /*7fa0*/  BSYNC.RECONVERGENT B0 ;  /* 0x0000000000007941 */ /* 0x000fea0003800200 */
.L_x_120:
        /* <DEDUP_REMOVED lines=21> */
.L_x_125:
[----:B------:R-:W-:Y:S05]  /*8100*/  BSYNC B0 ;  /* 0x0000000000007941 */ /* 0x000fea0003800000 */
.L_x_124:
[----:B------:R-:W-:Y:S11]  /*8110*/  ISETP.NE.AND P0, PT, R67, RZ, PT ;  /* 0x000000ff4300720c */ /* 0x000ff60003f05270 */
[----:B------:R-:W-:Y:S02]  /*8120*/  @!UPT UIADD3 URZ, UPT, UPT, URZ, URZ, URZ ;  /* 0x000000fffffff290 */ /* 0x000fe4000fffe0ff */
[----:B------:R4:W1:Y:S04]  /*8130*/  @P0 LDS.128 R56, [R4] ;  /* 0x0000000004380984 */ /* 0x0008680000000c00 */
[----:B------:R4:W1:Y:S04]  /*8140*/  @P0 LDS.128 R60, [R3+0x10] ;  /* 0x00001000033c0984 */ /* 0x0008680000000c00 */
[----:B------:R4:W1:Y:S04]  /*8150*/  @P0 LDS.128 R68, [R2+0x20] ;  /* 0x0000200002440984 */ /* 0x0008680000000c00 */
[----:B------:R4:W1:Y:S02]  /*8160*/  @P0 LDS.128 R76, [R65+0x30] ;  /* 0x00003000414c0984 */ /* 0x0008640000000c00 */
.L_x_123:
[----:B------:R-:W-:Y:S05]  /*8170*/  BSYNC B1 ;  /* 0x0000000000017941 */ /* 0x000fea0003800000 */
.L_x_122:
        /* <DEDUP_REMOVED lines=21> */
.L_x_127:
[----:B------:R-:W-:Y:S01]  /*82d0*/  ISETP.NE.AND P0, PT, R102, RZ, PT ;  /* 0x000000ff6600720c */ /* 0x000fe20003f05270 */
[----:B------:R-:W-:Y:S05]  /*82e0*/  WARPSYNC.ALL ;  /* 0x0000000000007948 */ /* 0x000fea0003800000 */
[----:B------:R-:W-:Y:S01]  /*82f0*/  R2UR UR4, R48 ;  /* 0x00000000300472ca */ /* 0x000fe200000e0000 */
[--C-:B-1----:R-:W-:Y:S01]  /*8300*/  HADD2.F32 R0, -RZ, R56.reuse.H0_H0 ;  /* 0x20000038ff007230 */ /* 0x102fe20000004100 */
[----:B------:R-:W-:Y:S01]  /*8310*/  R2UR UR5, R64 ;  /* 0x00000000400572ca */ /* 0x000fe200000e0000 */
[----:B----4-:R-:W-:Y:S01]  /*8320*/  HADD2.F32 R2, -RZ, R56.H1_H1 ;  /* 0x30000038ff027230 */ /* 0x010fe20000004100 */
[----:B------:R-:W-:Y:S01]  /*8330*/  BSSY.RECONVERGENT B0, `(.L_x_128) ;  /* 0x0000089000007945 */ /* 0x000fe20003800200 */
[--C-:B------:R-:W-:Y:S02]  /*8340*/  HADD2.F32 R3, -RZ, R57.reuse.H0_H0 ;  /* 0x20000039ff037230 */ /* 0x100fe40000004100 */
[----:B------:R-:W-:Y:S02]  /*8350*/  HADD2.F32 R48, -RZ, R57.H1_H1 ;  /* 0x30000039ff307230 */ /* 0x000fe40000004100 */
[--C-:B------:R-:W-:Y:S02]  /*8360*/  HADD2.F32 R50, -RZ, R58.reuse.H0_H0 ;  /* 0x2000003aff327230 */ /* 0x100fe40000004100 */
[----:B------:R-:W-:Y:S02]  /*8370*/  HADD2.F32 R51, -RZ, R58.H1_H1 ;  /* 0x3000003aff337230 */ /* 0x000fe40000004100 */
[----:B------:R-:W1:Y:S01]  /*8380*/  LDTM.x32 R4, tmem[UR4+0x60] ;  /* 0x00006004000479ee */ /* 0x000e6200082c0000 */
[----:B------:R-:W-:Y:S01]  /*8390*/  NOP ;  /* 0x0000000000007918 */ /* 0x000fe20000000000 */
[----:B------:R-:W-:Y:S01]  /*83a0*/  UIADD3 UR5, UPT, UPT, UR5, 0xb0, URZ ;  /* 0x000000b005057890 */ /* 0x000fe2000fffe0ff */
[--C-:B------:R-:W-:Y:S02]  /*83b0*/  HADD2.F32 R52, -RZ, R59.reuse.H0_H0 ;  /* 0x2000003bff347230 */ /* 0x100fe40000004100 */
[----:B------:R-:W-:Y:S01]  /*83c0*/  HADD2.F32 R53, -RZ, R59.H1_H1 ;  /* 0x3000003bff357230 */ /* 0x000fe20000004100 */
[----:B------:R-:W-:Y:S01]  /*83d0*/  UPRMT UR5, UR37, 0x654, UR5 ;  /* 0x0000065425057896 */ /* 0x000fe20008000005 */
[--C-:B------:R-:W-:Y:S02]  /*83e0*/  HADD2.F32 R54, -RZ, R60.reuse.H0_H0 ;  /* 0x2000003cff367230 */ /* 0x100fe40000004100 */
[----:B------:R-:W-:Y:S02]  /*83f0*/  HADD2.F32 R55, -RZ, R60.H1_H1 ;  /* 0x3000003cff377230 */ /* 0x000fe40000004100 */
[--C-:B------:R-:W-:Y:S02]  /*8400*/  HADD2.F32 R56, -RZ, R61.reuse.H0_H0 ;  /* 0x2000003dff387230 */ /* 0x100fe40000004100 */
[----:B------:R-:W-:Y:S02]  /*8410*/  HADD2.F32 R57, -RZ, R61.H1_H1 ;  /* 0x3000003dff397230 */ /* 0x000fe40000004100 */
[----:B-1----:R-:W-:Y:S01]  /*8420*/  SYNCS.ARRIVE.TRANS64.RED.A1T0 RZ, [UR5], RZ ;  /* 0x000000ffffff79a7 */ /* 0x002fe20008100405 */
[--C-:B------:R-:W-:Y:S02]  /*8430*/  HADD2.F32 R58, -RZ, R62.reuse.H0_H0 ;  /* 0x2000003eff3a7230 */ /* 0x100fe40000004100 */
[----:B------:R-:W-:Y:S02]  /*8440*/  HADD2.F32 R59, -RZ, R62.H1_H1 ;  /* 0x3000003eff3b7230 */ /* 0x000fe40000004100 */
[--C-:B------:R-:W-:Y:S02]  /*8450*/  HADD2.F32 R60, -RZ, R63.reuse.H0_H0 ;  /* 0x2000003fff3c7230 */ /* 0x100fe40000004100 */
[----:B------:R-:W-:Y:S02]  /*8460*/  HADD2.F32 R61, -RZ, R63.H1_H1 ;  /* 0x3000003fff3d7230 */ /* 0x000fe40000004100 */
[C---:B------:R-:W-:Y:S01]  /*8470*/  FMUL R4, R47.reuse, R4 ;  /* 0x000000042f047220 */ /* 0x040fe20000400000 */
[C---:B------:R-:W-:Y:S01]  /*8480*/  FMUL R5, R47.reuse, R5 ;  /* 0x000000052f057220 */ /* 0x040fe20000400000 */
[C---:B------:R-:W-:Y:S01]  /*8490*/  FMUL R6, R47.reuse, R6 ;  /* 0x000000062f067220 */ /* 0x040fe20000400000 */
[----:B------:R-:W-:Y:S01]  /*84a0*/  FMUL R7, R47, R7 ;  /* 0x000000072f077220 */ /* 0x000fe20000400000 */
[C---:B------:R-:W-:Y:S01]  /*84b0*/  FFMA R4, R49.reuse, R0, R4 ;  /* 0x0000000031047223 */ /* 0x040fe20000000004 */
[C---:B------:R-:W-:Y:S01]  /*84c0*/  FFMA R5, R49.reuse, R2, R5 ;  /* 0x0000000231057223 */ /* 0x040fe20000000005 */
[C---:B------:R-:W-:Y:S01]  /*84d0*/  FFMA R6, R49.reuse, R3, R6 ;  /* 0x0000000331067223 */ /* 0x040fe20000000006 */
[----:B------:R-:W-:Y:S01]  /*84e0*/  FFMA R7, R49, R48, R7 ;  /* 0x0000003031077223 */ /* 0x000fe20000000007 */
[C---:B------:R-:W-:Y:S01]  /*84f0*/  FMUL R8, R47.reuse, R8 ;  /* 0x000000082f087220 */ /* 0x040fe20000400000 */
[----:B------:R-:W-:Y:S01]  /*8500*/  FMUL R9, R47, R9 ;  /* 0x000000092f097220 */ /* 0x000fe20000400000 */
[----:B------:R-:W-:Y:S01]  /*8510*/  F2FP.F16.F32.PACK_AB R4, R5, R4 ;  /* 0x000000040504723e */ /* 0x000fe200000000ff */
[----:B------:R-:W-:Y:S01]  /*8520*/  FMUL R0, R47, R10 ;  /* 0x0000000a2f007220 */ /* 0x000fe20000400000 */
[----:B------:R-:W-:Y:S01]  /*8530*/  F2FP.F16.F32.PACK_AB R5, R7, R6 ;  /* 0x000000060705723e */ /* 0x000fe200000000ff */
[C---:B------:R-:W-:Y:S01]  /*8540*/  FFMA R8, R49.reuse, R50, R8 ;  /* 0x0000003231087223 */ /* 0x040fe20000000008 */
[C---:B------:R-:W-:Y:S01]  /*8550*/  FFMA R9, R49.reuse, R51, R9 ;  /* 0x0000003331097223 */ /* 0x040fe20000000009 */
[----:B------:R-:W-:Y:S01]  /*8560*/  FFMA R0, R49, R52, R0 ;  /* 0x0000003431007223 */ /* 0x000fe20000000000 */
[C---:B------:R-:W-:Y:S01]  /*8570*/  FMUL R2, R47.reuse, R11 ;  /* 0x0000000b2f027220 */ /* 0x040fe20000400000 */
[C---:B------:R-:W-:Y:S01]  /*8580*/  FMUL R3, R47.reuse, R12 ;  /* 0x0000000c2f037220 */ /* 0x040fe20000400000 */
[----:B------:R-:W-:Y:S01]  /*8590*/  FMUL R10, R47, R13 ;  /* 0x0000000d2f0a7220 */ /* 0x000fe20000400000 */
[----:B------:R-:W-:Y:S01]  /*85a0*/  F2FP.F16.F32.PACK_AB R6, R9, R8 ;  /* 0x000000080906723e */ /* 0x000fe200000000ff */
[C---:B------:R-:W-:Y:S01]  /*85b0*/  FFMA R2, R49.reuse, R53, R2 ;  /* 0x0000003531027223 */ /* 0x040fe20000000002 */
[C---:B------:R-:W-:Y:S01]  /*85c0*/  FFMA R3, R49.reuse, R54, R3 ;  /* 0x0000003631037223 */ /* 0x040fe20000000003 */
[----:B------:R-:W-:Y:S01]  /*85d0*/  FFMA R10, R49, R55, R10 ;  /* 0x00000037310a7223 */ /* 0x000fe2000000000a */
[C---:B------:R-:W-:Y:S01]  /*85e0*/  FMUL R11, R47.reuse, R14 ;  /* 0x0000000e2f0b7220 */ /* 0x040fe20000400000 */
[C---:B------:R-:W-:Y:S01]  /*85f0*/  FMUL R15, R47.reuse, R15 ;  /* 0x0000000f2f0f7220 */ /* 0x040fe20000400000 */
[C---:B------:R-:W-:Y:S01]  /*8600*/  FMUL R12, R47.reuse, R16 ;  /* 0x000000102f0c7220 */ /* 0x040fe20000400000 */
[----:B------:R-:W-:Y:S01]  /*8610*/  FMUL R13, R47, R17 ;  /* 0x000000112f0d7220 */ /* 0x000fe20000400000 */
[----:B------:R-:W-:Y:S01]  /*8620*/  FFMA R11, R49, R56, R11 ;  /* 0x00000038310b7223 */ /* 0x000fe2000000000b */
[----:B------:R-:W-:Y:S01]  /*8630*/  FMUL R14, R47, R18 ;  /* 0x000000122f0e7220 */ /* 0x000fe20000400000 */
[----:B------:R-:W-:Y:S01]  /*8640*/  FFMA R15, R49, R57, R15 ;  /* 0x00000039310f7223 */ /* 0x000fe2000000000f */
[--C-:B------:R-:W-:Y:S02]  /*8650*/  HADD2.F32 R62, -RZ, R68.reuse.H0_H0 ;  /* 0x20000044ff3e7230 */ /* 0x100fe40000004100 */
[----:B------:R-:W-:Y:S01]  /*8660*/  FMUL R19, R47, R19 ;  /* 0x000000132f137220 */ /* 0x000fe20000400000 */
[----:B------:R-:W-:Y:S01]  /*8670*/  F2FP.F16.F32.PACK_AB R7, R2, R0 ;  /* 0x000000000207723e */ /* 0x000fe200000000ff */
[----:B------:R-:W-:Y:S01]  /*8680*/  FFMA R12, R49, R58, R12 ;  /* 0x0000003a310c7223 */ /* 0x000fe2000000000c */
[----:B------:R-:W-:Y:S02]  /*8690*/  HADD2.F32 R63, -RZ, R68.H1_H1 ;  /* 0x30000044ff3f7230 */ /* 0x000fe40000004100 */
[----:B------:R-:W-:Y:S01]  /*86a0*/  FMUL R16, R47, R20 ;  /* 0x000000142f107220 */ /* 0x000fe20000400000 */
[----:B------:R-:W-:Y:S01]  /*86b0*/  FFMA R13, R49, R59, R13 ;  /* 0x0000003b310d7223 */ /* 0x000fe2000000000d */
[----:B------:R1:W-:Y:S01]  /*86c0*/  STS.128 [R100+0x6000], R4 ;  /* 0x0060000464007388 */ /* 0x0003e20000000c00 */
[--C-:B------:R-:W-:Y:S02]  /*86d0*/  HADD2.F32 R64, -RZ, R69.reuse.H0_H0 ;  /* 0x20000045ff407230 */ /* 0x100fe40000004100 */
[----:B------:R-:W-:Y:S01]  /*86e0*/  FMUL R17, R47, R21 ;  /* 0x000000152f117220 */ /* 0x000fe20000400000 */
[----:B------:R-:W-:Y:S01]  /*86f0*/  FFMA R14, R49, R60, R14 ;  /* 0x0000003c310e7223 */ /* 0x000fe2000000000e */
[----:B------:R-:W-:Y:S02]  /*8700*/  HADD2.F32 R65, -RZ, R69.H1_H1 ;  /* 0x30000045ff417230 */ /* 0x000fe40000004100 */
[----:B------:R-:W-:Y:S01]  /*8710*/  FMUL R18, R47, R22 ;  /* 0x000000162f127220 */ /* 0x000fe20000400000 */
[----:B------:R-:W-:Y:S01]  /*8720*/  FFMA R19, R49, R61, R19 ;  /* 0x0000003d31137223 */ /* 0x000fe20000000013 */
        /* <DEDUP_REMOVED lines=11> */
[----:B------:R-:W-:Y:S01]  /*87e0*/  F2FP.F16.F32.PACK_AB R8, R10, R3 ;  /* 0x000000030a08723e */ /* 0x000fe200000000ff */
[----:B------:R-:W-:Y:S01]  /*87f0*/  FFMA R23, R49, R65, R23 ;  /* 0x0000004131177223 */ /* 0x000fe20000000017 */
[----:B------:R-:W-:Y:S01]  /*8800*/  F2FP.F16.F32.PACK_AB R9, R15, R11 ;  /* 0x0000000b0f09723e */ /* 0x000fe200000000ff */
[--C-:B------:R-:W-:Y:S02]  /*8810*/  HADD2.F32 R70, -RZ, R76.reuse.H0_H0 ;  /* 0x2000004cff467230 */ /* 0x100fe40000004100 */
[----:B------:R-:W-:Y:S01]  /*8820*/  FMUL R27, R47, R27 ;  /* 0x0000001b2f1b7220 */ /* 0x000fe20000400000 */
[----:B------:R-:W-:Y:S01]  /*8830*/  F2FP.F16.F32.PACK_AB R10, R13, R12 ;  /* 0x0000000c0d0a723e */ /* 0x000fe200000000ff */
[----:B------:R-:W-:Y:S01]  /*8840*/  FFMA R20, R49, R66, R20 ;  /* 0x0000004231147223 */ /* 0x000fe20000000014 */
[----:B------:R-:W-:Y:S01]  /*8850*/  F2FP.F16.F32.PACK_AB R11, R19, R14 ;  /* 0x0000000e130b723e */ /* 0x000fe200000000ff */
[----:B------:R-:W-:Y:S02]  /*8860*/  HADD2.F32 R71, -RZ, R76.H1_H1 ;  /* 0x3000004cff477230 */ /* 0x000fe40000004100 */
[----:B------:R-:W-:Y:S01]  /*8870*/  FMUL R24, R47, R28 ;  /* 0x0000001c2f187220 */ /* 0x000fe20000400000 */
[----:B------:R-:W-:Y:S01]  /*8880*/  FFMA R21, R49, R67, R21 ;  /* 0x0000004331157223 */ /* 0x000fe20000000015 */
[--C-:B------:R-:W-:Y:S01]  /*8890*/  HADD2.F32 R72, -RZ, R77.reuse.H0_H0 ;  /* 0x2000004dff487230 */ /* 0x100fe20000004100 */
[----:B------:R1:W-:Y:S01]  /*88a0*/  STS.128 [R99+0x6010], R8 ;  /* 0x0060100863007388 */ /* 0x0003e20000000c00 */
        /* <DEDUP_REMOVED lines=49> */
.L_x_129:
[----:B------:R-:W-:Y:S05]  /*8bc0*/  BSYNC.RECONVERGENT B0 ;  /* 0x0000000000007941 */ /* 0x000fea0003800200 */
.L_x_128:
[----:B------:R-:W-:Y:S01]  /*8bd0*/  BAR.SYNC.DEFER_BLOCKING 0x1, 0x80 ;  /* 0x0042000000007b1d */ /* 0x000fe20000010000 */
[----:B------:R-:W-:Y:S01]  /*8be0*/  UISETP.NE.AND UP0, UPT, UR49, -0x4, UPT ;  /* 0xfffffffc3100788c */ /* 0x000fe2000bf05270 */
[----:B------:R-:W-:Y:S08]  /*8bf0*/  IADD3 R45, PT, PT, R45, 0x1, RZ ;  /* 0x000000012d2d7810 */ /* 0x000ff00007ffe0ff */
[----:B------:R-:W-:Y:S05]  /*8c00*/  BRA.U !UP0, `(.L_x_130) ;  /* 0x0000000108287547 */ /* 0x000fea000b800000 */
[----:B------:R-:W-:Y:S01]  /*8c10*/  ISETP.NE.AND P0, PT, R107, RZ, PT ;  /* 0x000000ff6b00720c */ /* 0x000fe20003f05270 */
[----:B------:R-:W-:Y:S01]  /*8c20*/  IMAD.U32 R2, RZ, RZ, UR51 ;  /* 0x00000033ff027e24 */ /* 0x000fe2000f8e00ff */
[----:B------:R-:W-:Y:S01]  /*8c30*/  UIADD3 UR51, UPT, UPT, UR51, 0x1, URZ ;  /* 0x0000000133337890 */ /* 0x000fe2000fffe0ff */
[----:B------:R-:W-:Y:S03]  /*8c40*/  IMAD.U32 R0, RZ, RZ, UR37 ;  /* 0x00000025ff007e24 */ /* 0x000fe6000f8e00ff */
[----:B------:R-:W-:Y:S04]  /*8c50*/  UISETP.NE.AND UP0, UPT, UR51, 0x4, UPT ;  /* 0x000000043300788c */ /* 0x000fe8000bf05270 */
[----:B------:R-:W-:Y:S03]  /*8c60*/  USEL UR51, UR51, URZ, UP0 ;  /* 0x000000ff33337287 */ /* 0x000fe60008000000 */
[----:B------:R-:W-:Y:S05]  /*8c70*/  @P0 LEA R2, R2, UR48, 0x3 ;  /* 0x0000003002020c11 */ /* 0x000fea000f8e18ff */
[----:B------:R-:W-:Y:S05]  /*8c80*/  @P0 VIADD R2, R2, 0x40 ;  /* 0x0000004002020836 */ /* 0x000fea0000000000 */
[----:B------:R-:W-:Y:S04]  /*8c90*/  @P0 PRMT R0, R0, 0x654, R2 ;  /* 0x0000065400000816 */ /* 0x000fe80000000002 */
[----:B------:R2:W-:Y:S03]  /*8ca0*/  @P0 SYNCS.ARRIVE.TRANS64.RED.A1T0 RZ, [R0+URZ], RZ ;  /* 0x000000ff00ff09a7 */ /* 0x0005e600081004ff */
.L_x_130:
[----:B------:R-:W-:Y:S01]  /*8cb0*/  ISETP.NE.AND P2, PT, R103, RZ, PT ;  /* 0x000000ff6700720c */ /* 0x000fe20003f45270 */
[----:B------:R-:W-:Y:S01]  /*8cc0*/  UIADD3 UR49, UPT, UPT, UR49, 0x4, URZ ;  /* 0x0000000431317890 */ /* 0x000fe2000fffe0ff */
[----:B------:R-:W-:Y:S01]  /*8cd0*/  ISETP.NE.AND P0, PT, R105, 0x2, PT ;  /* 0x000000026900780c */ /* 0x000fe20003f05270 */
[----:B------:R-:W-:Y:S01]  /*8ce0*/  IMAD.IADD R20, R43, 0x1, R86 ;  /* 0x000000012b147824 */ /* 0x000fe200078e0256 */
[----:B------:R-:W-:Y:S01]  /*8cf0*/  ISETP.NE.AND P1, PT, R45, 0x4, PT ;  /* 0x000000042d00780c */ /* 0x000fe20003f25270 */
[----:B------:R-:W-:Y:S01]  /*8d00*/  IMAD.IADD R21, R44, 0x1, R87 ;  /* 0x000000012c157824 */ /* 0x000fe200078e0257 */
[----:B------:R-:W-:Y:S02]  /*8d10*/  SEL R2, RZ, 0x1, P0 ;  /* 0x00000001ff027807 */ /* 0x000fe40000000000 */
[----:B--2---:R-:W-:Y:S02]  /*8d20*/  SEL R0, RZ, 0x1, P1 ;  /* 0x00000001ff007807 */ /* 0x004fe40000800000 */
[----:B------:R-:W-:Y:S02]  /*8d30*/  LOP3.LUT R95, R95, R2, RZ, 0x3c, !PT ;  /* 0x000000025f5f7212 */ /* 0x000fe400078e3cff */
[----:B------:R-:W-:Y:S02]  /*8d40*/  LOP3.LUT R96, R96, R0, RZ, 0x3c, !PT ;  /* 0x0000000060607212 */ /* 0x000fe400078e3cff */
[----:B------:R-:W-:Y:S02]  /*8d50*/  @P2 R2UR UR36, R94 ;  /* 0x000000005e2422ca */ /* 0x000fe400000e0000 */
[----:B------:R-:W-:Y:S02]  /*8d60*/  SEL R105, R105, RZ, P0 ;  /* 0x000000ff69697207 */ /* 0x000fe40000000000 */
[----:B------:R-:W-:Y:S01]  /*8d70*/  SEL R45, R45, RZ, P1 ;  /* 0x000000ff2d2d7207 */ /* 0x000fe20000800000 */
[----:B------:R-:W-:Y:S10]  /*8d80*/  @P2 BRA `(.L_x_131) ;  /* 0xffffffc000502947 */ /* 0x000ff4000383ffff */
[----:B------:R-:W-:-:S09]  /*8d90*/  UISETP.NE.AND UP0, UPT, UR50, URZ, UPT ;  /* 0x000000ff3200728c */ /* 0x000fd2000bf05270 */
[----:B------:R-:W-:Y:S05]  /*8da0*/  BRA.U !UP0, `(.L_x_132) ;  /* 0x0000000108487547 */ /* 0x000fea000b800000 */
[----:B------:R-:W2:Y:S02]  /*8db0*/  LDCU.64 UR4, c[0x0][0x890] ;  /* 0x00011200ff0477ac */ /* 0x000ea40008000a00 */
[----:B--2---:R-:W-:-:S04]  /*8dc0*/  UISETP.NE.U32.AND UP0, UPT, UR4, URZ, UPT ;  /* 0x000000ff0400728c */ /* 0x004fc8000bf05070 */
[----:B------:R-:W-:-:S09]  /*8dd0*/  UISETP.NE.AND.EX UP0, UPT, UR5, URZ, UPT, UP0 ;  /* 0x000000ff0500728c */ /* 0x000fd2000bf05300 */
[----:B------:R-:W-:Y:S05]  /*8de0*/  BRA.U UP0, `(.L_x_133) ;  /* 0x00000001000c7547 */ /* 0x000fea000b800000 */
[----:B------:R-:W-:-:S13]  /*8df0*/  FSETP.NEU.AND P0, PT, R49, RZ, PT ;  /* 0x000000ff3100720b */ /* 0x000fda0003f0d000 */
[----:B------:R-:W-:Y:S05]  /*8e00*/  @!P0 EXIT ;  /* 0x000000000000894d */ /* 0x000fea0003800000 */
[----:B------:R-:W-:Y:S05]  /*8e10*/  BRA `(.L_x_132) ;  /* 0x00000000002c7947 */ /* 0x000fea0003800000 */
.L_x_133:
[----:B------:R-:W-:Y:S01]  /*8e20*/  ISETP.NE.AND P0, PT, R104, RZ, PT ;  /* 0x000000ff6800720c */ /* 0x000fe20003f05270 */
[----:B------:R-:W-:-:S12]  /*8e30*/  BSSY.RECONVERGENT B0, `(.L_x_132) ;  /* 0x0000009000007945 */ /* 0x000fd80003800200 */
[----:B------:R-:W-:Y:S05]  /*8e40*/  @P0 BRA `(.L_x_134) ;  /* 0x0000000000140947 */ /* 0x000fea0003800000 */
[----:B------:R-:W2:Y:S02]  /*8e50*/  LDCU.64 UR4, c[0x0][0x888] ;  /* 0x00011100ff0477ac */ /* 0x000ea40008000a00 */
[----:B--2---:R-:W-:-:S04]  /*8e60*/  ISETP.NE.U32.AND P0, PT, RZ, UR4, PT ;  /* 0x00000004ff007c0c */ /* 0x004fc8000bf05070 */
[----:B------:R-:W-:-:S13]  /*8e70*/  ISETP.NE.AND.EX P0, PT, RZ, UR5, PT, P0 ;  /* 0x00000005ff007c0c */ /* 0x000fda000bf05300 */
[----:B------:R-:W-:Y:S05]  /*8e80*/  @!P0 EXIT ;  /* 0x000000000000894d */ /* 0x000fea0003800000 */
[----:B------:R-:W-:Y:S05]  /*8e90*/  BRA `(.L_x_135) ;  /* 0x0000000000087947 */ /* 0x000fea0003800000 */
.L_x_134:
[----:B------:R-:W-:-:S13]  /*8ea0*/  FSETP.NEU.AND P0, PT, R49, RZ, PT ;  /* 0x000000ff3100720b */ /* 0x000fda0003f0d000 */
[----:B------:R-:W-:Y:S05]  /*8eb0*/  @!P0 EXIT ;  /* 0x000000000000894d */ /* 0x000fea0003800000 */
.L_x_135:
[----:B------:R-:W-:Y:S05]  /*8ec0*/  BSYNC.RECONVERGENT B0 ;  /* 0x0000000000007941 */ /* 0x000fea0003800200 */
.L_x_132:
[----:B------:R-:W-:Y:S01]  /*8ed0*/  ULEA UR4, UR51, UR48, 0x3 ;  /* 0x0000003033047291 */ /* 0x000fe2000f8e18ff */
[----:B------:R-:W-:-:S04]  /*8ee0*/  DEPBAR.LE SB0, 0x0 ;  /* 0x000080000000791a */ /* 0x000fc80000000000 */
[----:B------:R-:W-:-:S04]  /*8ef0*/  UIADD3 UR4, UPT, UPT, UR4, 0x40, URZ ;  /* 0x0000004004047890 */ /* 0x000fc8000fffe0ff */
[----:B------:R-:W-:-:S09]  /*8f00*/  UPRMT UR4, UR37, 0x654, UR4 ;  /* 0x0000065425047896 */ /* 0x000fd20008000004 */
[----:B------:R-:W-:Y:S01]  /*8f10*/  SYNCS.ARRIVE.TRANS64.RED.A1T0 RZ, [UR4], RZ ;  /* 0x000000ffffff79a7 */ /* 0x000fe20008100404 */
[----:B------:R-:W-:Y:S05]  /*8f20*/  EXIT ;  /* 0x000000000000794d */ /* 0x000fea0003800000 */
.L_x_24:
[----:B--2---:R2:W4:Y:S02]  /*8f30*/  SYNCS.PHASECHK.TRANS64.TRYWAIT P0, [R2+URZ+0xe0], R3 ;  /* 0x0000e003020075a7 */ /* 0x00452400080011ff */
[----:B----4-:R-:W-:Y:S05]  /*8f40*/  @!P0 NANOSLEEP.SYNCS 0x989680 ;  /* 0x009896800000895d */ /* 0x010fea0003900000 */
[----:B------:R-:W4:Y:S02]  /*8f50*/  @!P0 SYNCS.PHASECHK.TRANS64 P0, [R2+URZ+0xe0], R3 ;  /* 0x0000e003020085a7 */ /* 0x000f2400080010ff */
[----:B----4-:R-:W-:Y:S05]  /*8f60*/  @!P0 BRA `(.L_x_24) ;  /* 0xfffffffc00f08947 */ /* 0x010fea000383ffff */
[----:B------:R-:W-:Y:S05]  /*8f70*/  BRA `(.L_x_136) ;  /* 0xffffff8400f47947 */ /* 0x000fea000383ffff */
.L_x_27:
[----:B-1----:R-:W-:-:S07]  /*8f80*/  MOV R2, UR33 ;  /* 0x0000002100027c02 */ /* 0x002fce0008000f00 */
.L_x_137:
[----:B-1----:R1:W2:Y:S02]  /*8f90*/  SYNCS.PHASECHK.TRANS64.TRYWAIT P0, [R2+URZ+0x10], R4 ;  /* 0x00001004020075a7 */ /* 0x0022a400080011ff */
[----:B--2---:R-:W-:Y:S05]  /*8fa0*/  @!P0 NANOSLEEP.SYNCS 0x989680 ;  /* 0x009896800000895d */ /* 0x004fea0003900000 */
[----:B------:R-:W2:Y:S02]  /*8fb0*/  @!P0 SYNCS.PHASECHK.TRANS64 P0, [R2+URZ+0x10], R4 ;  /* 0x00001004020085a7 */ /* 0x000ea400080010ff */
[----:B--2---:R-:W-:Y:S05]  /*8fc0*/  @!P0 BRA `(.L_x_137) ;  /* 0xfffffffc00f08947 */ /* 0x004fea000383ffff */
[----:B------:R-:W-:Y:S05]  /*8fd0*/  BRA `(.L_x_26) ;  /* 0xffffff88004c7947 */ /* 0x000fea000383ffff */
.L_x_34:
[----:B-1----:R-:W-:-:S07]  /*8fe0*/  MOV R2, UR33 ;  /* 0x0000002100027c02 */ /* 0x002fce0008000f00 */
.L_x_138:
[----:B-1----:R1:W2:Y:S02]  /*8ff0*/  SYNCS.PHASECHK.TRANS64.TRYWAIT P0, [R2+URZ+0x10], R4 ;  /* 0x00001004020075a7 */ /* 0x0022a400080011ff */
[----:B--2---:R-:W-:Y:S05]  /*9000*/  @!P0 NANOSLEEP.SYNCS 0x989680 ;  /* 0x009896800000895d */ /* 0x004fea0003900000 */
[----:B------:R-:W2:Y:S02]  /*9010*/  @!P0 SYNCS.PHASECHK.TRANS64 P0, [R2+URZ+0x10], R4 ;  /* 0x00001004020085a7 */ /* 0x000ea400080010ff */
[----:B--2---:R-:W-:Y:S05]  /*9020*/  @!P0 BRA `(.L_x_138) ;  /* 0xfffffffc00f08947 */ /* 0x004fea000383ffff */
[----:B------:R-:W-:Y:S05]  /*9030*/  BRA `(.L_x_33) ;  /* 0xffffff8c00407947 */ /* 0x000fea000383ffff */
.L_x_39:
[----:B-1----:R1:W2:Y:S02]  /*9040*/  SYNCS.PHASECHK.TRANS64.TRYWAIT P0, [R2+URZ+0x70], R3 ;  /* 0x00007003020075a7 */ /* 0x0022a400080011ff */
[----:B--2---:R-:W-:Y:S05]  /*9050*/  @!P0 NANOSLEEP.SYNCS 0x989680 ;  /* 0x009896800000895d */ /* 0x004fea0003900000 */
[----:B------:R-:W2:Y:S02]  /*9060*/  @!P0 SYNCS.PHASECHK.TRANS64 P0, [R2+URZ+0x70], R3 ;  /* 0x00007003020085a7 */ /* 0x000ea400080010ff */
[----:B--2---:R-:W-:Y:S05]  /*9070*/  @!P0 BRA `(.L_x_39) ;  /* 0xfffffffc00f08947 */ /* 0x004fea000383ffff */
[----:B------:R-:W-:Y:S05]  /*9080*/  BRA `(.L_x_139) ;  /* 0xffffff90000c7947 */ /* 0x000fea000383ffff */
.L_x_43:
[----:B---3--:R-:W-:-:S07]  /*9090*/  MOV R0, UR4 ;  /* 0x0000000400007c02 */ /* 0x008fce0008000f00 */
.L_x_140:
[----:B-1----:R1:W2:Y:S02]  /*90a0*/  SYNCS.PHASECHK.TRANS64.TRYWAIT P0, [R0+URZ], R2 ;  /* 0x00000002000075a7 */ /* 0x0022a400080011ff */
[----:B--2---:R-:W-:Y:S05]  /*90b0*/  @!P0 NANOSLEEP.SYNCS 0x989680 ;  /* 0x009896800000895d */ /* 0x004fea0003900000 */
[----:B------:R-:W2:Y:S02]  /*90c0*/  @!P0 SYNCS.PHASECHK.TRANS64 P0, [R0+URZ], R2 ;  /* 0x00000002000085a7 */ /* 0x000ea400080010ff */
[----:B--2---:R-:W-:Y:S05]  /*90d0*/  @!P0 BRA `(.L_x_140) ;  /* 0xfffffffc00f08947 */ /* 0x004fea000383ffff */
[----:B------:R-:W-:Y:S05]  /*90e0*/  BRA `(.L_x_141) ;  /* 0xffffff94007c7947 */ /* 0x000fea000383ffff */
.L_x_46:
[----:B-1----:R1:W2:Y:S02]  /*90f0*/  SYNCS.PHASECHK.TRANS64.TRYWAIT P0, [R0+URZ+0xd0], R4 ;  /* 0x0000d004000075a7 */ /* 0x0022a400080011ff */
[----:B--2---:R-:W-:Y:S05]  /*9100*/  @!P0 NANOSLEEP.SYNCS 0x989680 ;  /* 0x009896800000895d */ /* 0x004fea0003900000 */
[----:B------:R-:W2:Y:S02]  /*9110*/  @!P0 SYNCS.PHASECHK.TRANS64 P0, [R0+URZ+0xd0], R4 ;  /* 0x0000d004000085a7 */ /* 0x000ea400080010ff */
[----:B--2---:R-:W-:Y:S05]  /*9120*/  @!P0 BRA `(.L_x_46) ;  /* 0xfffffffc00f08947 */ /* 0x004fea000383ffff */
[----:B------:R-:W-:Y:S05]  /*9130*/  BRA `(.L_x_142) ;  /* 0xffffff9400dc7947 */ /* 0x000fea000383ffff */
.L_x_47:
[----:B------:R-:W-:-:S07]  /*9140*/  MOV R0, UR5 ;  /* 0x0000000500007c02 */ /* 0x000fce0008000f00 */
.L_x_143:
[----:B-1----:R1:W2:Y:S02]  /*9150*/  SYNCS.PHASECHK.TRANS64.TRYWAIT P0, [R0+URZ+0x80], R5 ;  /* 0x00008005000075a7 */ /* 0x0022a400080011ff */
[----:B--2---:R-:W-:Y:S05]  /*9160*/  @!P0 NANOSLEEP.SYNCS 0x989680 ;  /* 0x009896800000895d */ /* 0x004fea0003900000 */
[----:B------:R-:W2:Y:S02]  /*9170*/  @!P0 SYNCS.PHASECHK.TRANS64 P0, [R0+URZ+0x80], R5 ;  /* 0x00008005000085a7 */ /* 0x000ea400080010ff */
[----:B--2---:R-:W-:Y:S05]  /*9180*/  @!P0 BRA `(.L_x_143) ;  /* 0xfffffffc00f08947 */ /* 0x004fea000383ffff */
[----:B------:R-:W-:Y:S05]  /*9190*/  BRA `(.L_x_144) ;  /* 0xffffff9400ec7947 */ /* 0x000fea000383ffff */
.L_x_48:
[----:B-1----:R1:W2:Y:S02]  /*91a0*/  SYNCS.PHASECHK.TRANS64.TRYWAIT P1, [R0+URZ+0x70], R4 ;  /* 0x00007004000075a7 */ /* 0x0022a400080211ff */
[----:B--2---:R-:W-:Y:S05]  /*91b0*/  @!P1 NANOSLEEP.SYNCS 0x989680 ;  /* 0x009896800000995d */ /* 0x004fea0003900000 */
[----:B------:R-:W2:Y:S02]  /*91c0*/  @!P1 SYNCS.PHASECHK.TRANS64 P1, [R0+URZ+0x70], R4 ;  /* 0x00007004000095a7 */ /* 0x000ea400080210ff */
[----:B--2---:R-:W-:Y:S05]  /*91d0*/  @!P1 BRA `(.L_x_48) ;  /* 0xfffffffc00f09947 */ /* 0x004fea000383ffff */
[----:B------:R-:W-:Y:S05]  /*91e0*/  BRA `(.L_x_145) ;  /* 0xffffff98001c7947 */ /* 0x000fea000383ffff */
.L_x_51:
[----:B------:R-:W-:-:S07]  /*91f0*/  MOV R0, UR5 ;  /* 0x0000000500007c02 */ /* 0x000fce0008000f00 */
.L_x_146:
[----:B-1----:R1:W2:Y:S02]  /*9200*/  SYNCS.PHASECHK.TRANS64.TRYWAIT P0, [R0+URZ+0x80], R2 ;  /* 0x00008002000075a7 */ /* 0x0022a400080011ff */
[----:B--2---:R-:W-:Y:S05]  /*9210*/  @!P0 NANOSLEEP.SYNCS 0x989680 ;  /* 0x009896800000895d */ /* 0x004fea0003900000 */
[----:B------:R-:W2:Y:S02]  /*9220*/  @!P0 SYNCS.PHASECHK.TRANS64 P0, [R0+URZ+0x80], R2 ;  /* 0x00008002000085a7 */ /* 0x000ea400080010ff */
[----:B--2---:R-:W-:Y:S05]  /*9230*/  @!P0 BRA `(.L_x_146) ;  /* 0xfffffffc00f08947 */ /* 0x004fea000383ffff */
[----:B------:R-:W-:Y:S05]  /*9240*/  BRA `(.L_x_50) ;  /* 0xffffff9800707947 */ /* 0x000fea000383ffff */
.L_x_58:
[----:B-1----:R1:W2:Y:S02]  /*9250*/  SYNCS.PHASECHK.TRANS64.TRYWAIT P1, [R0+URZ+0x70], R2 ;  /* 0x00007002000075a7 */ /* 0x0022a400080211ff */
[----:B--2---:R-:W-:Y:S05]  /*9260*/  @!P1 NANOSLEEP.SYNCS 0x989680 ;  /* 0x009896800000995d */ /* 0x004fea0003900000 */
[----:B------:R-:W2:Y:S02]  /*9270*/  @!P1 SYNCS.PHASECHK.TRANS64 P1, [R0+URZ+0x70], R2 ;  /* 0x00007002000095a7 */ /* 0x000ea400080210ff */
[----:B--2---:R-:W-:Y:S05]  /*9280*/  @!P1 BRA `(.L_x_58) ;  /* 0xfffffffc00f09947 */ /* 0x004fea000383ffff */
[----:B------:R-:W-:Y:S05]  /*9290*/  BRA `(.L_x_147) ;  /* 0xffffff9c00e47947 */ /* 0x000fea000383ffff */
.L_x_59:
[----:B------:R-:W-:-:S07]  /*92a0*/  MOV R2, UR7 ;  /* 0x0000000700027c02 */ /* 0x000fce0008000f00 */
.L_x_148:
[----:B-1----:R1:W2:Y:S02]  /*92b0*/  SYNCS.PHASECHK.TRANS64.TRYWAIT P0, [R2+URZ+0xb0], R0 ;  /* 0x0000b000020075a7 */ /* 0x0022a400080011ff */
[----:B--2---:R-:W-:Y:S05]  /*92c0*/  @!P0 NANOSLEEP.SYNCS 0x989680 ;  /* 0x009896800000895d */ /* 0x004fea0003900000 */
[----:B------:R-:W2:Y:S02]  /*92d0*/  @!P0 SYNCS.PHASECHK.TRANS64 P0, [R2+URZ+0xb0], R0 ;  /* 0x0000b000020085a7 */ /* 0x000ea400080010ff */
[----:B--2---:R-:W-:Y:S05]  /*92e0*/  @!P0 BRA `(.L_x_148) ;  /* 0xfffffffc00f08947 */ /* 0x004fea000383ffff */
[----:B------:R-:W-:Y:S05]  /*92f0*/  BRA `(.L_x_149) ;  /* 0xffffffa0001c7947 */ /* 0x000fea000383ffff */
.L_x_62:
[----:B------:R-:W-:Y:S07]  /*9300*/  MOV R0, UR6 ;  /* 0x0000000600007c02 */ /* 0x000fee0008000f00 */
.L_x_150:
[----:B-1----:R1:W2:Y:S02]  /*9310*/  SYNCS.PHASECHK.TRANS64.TRYWAIT P0, [R0+URZ], R2 ;  /* 0x00000002000075a7 */ /* 0x0022a400080011ff */
[----:B--2---:R-:W-:Y:S05]  /*9320*/  @!P0 NANOSLEEP.SYNCS 0x989680 ;  /* 0x009896800000895d */ /* 0x004fea0003900000 */
[----:B------:R-:W2:Y:S02]  /*9330*/  @!P0 SYNCS.PHASECHK.TRANS64 P0, [R0+URZ], R2 ;  /* 0x00000002000085a7 */ /* 0x000ea400080010ff */
[----:B--2---:R-:W-:Y:S05]  /*9340*/  @!P0 BRA `(.L_x_150) ;  /* 0xfffffffc00f08947 */ /* 0x004fea000383ffff */
[----:B------:R-:W-:Y:S05]  /*9350*/  BRA `(.L_x_61) ;  /* 0xffffffa000387947 */ /* 0x000fea000383ffff */
.L_x_65:
[----:B------:R-:W-:-:S07]  /*9360*/  MOV R0, UR6 ;  /* 0x0000000600007c02 */ /* 0x000fce0008000f00 */
.L_x_151:
[----:B--2---:R2:W4:Y:S02]  /*9370*/  SYNCS.PHASECHK.TRANS64.TRYWAIT P0, [R0+URZ], R2 ;  /* 0x00000002000075a7 */ /* 0x00452400080011ff */
[----:B----4-:R-:W-:Y:S05]  /*9380*/  @!P0 NANOSLEEP.SYNCS 0x989680 ;  /* 0x009896800000895d */ /* 0x010fea0003900000 */
[----:B------:R-:W4:Y:S02]  /*9390*/  @!P0 SYNCS.PHASECHK.TRANS64 P0, [R0+URZ], R2 ;  /* 0x00000002000085a7 */ /* 0x000f2400080010ff */
[----:B----4-:R-:W-:Y:S05]  /*93a0*/  @!P0 BRA `(.L_x_151) ;  /* 0xfffffffc00f08947 */ /* 0x010fea000383ffff */
[----:B------:R-:W-:Y:S05]  /*93b0*/  BRA `(.L_x_152) ;  /* 0xffffffa400147947 */ /* 0x000fea000383ffff */
.L_x_66:
[----:B------:R-:W-:-:S07]  /*93c0*/  MOV R0, UR6 ;  /* 0x0000000600007c02 */ /* 0x000fce0008000f00 */
.L_x_153:
[----:B-1----:R1:W2:Y:S02]  /*93d0*/  SYNCS.PHASECHK.TRANS64.TRYWAIT P0, [R0+URZ], R3 ;  /* 0x00000003000075a7 */ /* 0x0022a400080011ff */
[----:B--2---:R-:W-:Y:S05]  /*93e0*/  @!P0 NANOSLEEP.SYNCS 0x989680 ;  /* 0x009896800000895d */ /* 0x004fea0003900000 */
[----:B------:R-:W2:Y:S02]  /*93f0*/  @!P0 SYNCS.PHASECHK.TRANS64 P0, [R0+URZ], R3 ;  /* 0x00000003000085a7 */ /* 0x000ea400080010ff */
[----:B--2---:R-:W-:Y:S05]  /*9400*/  @!P0 BRA `(.L_x_153) ;  /* 0xfffffffc00f08947 */ /* 0x004fea000383ffff */
[----:B------:R-:W-:Y:S05]  /*9410*/  BRA `(.L_x_154) ;  /* 0xffffffa400207947 */ /* 0x000fea000383ffff */
.L_x_67:
[----:B------:R-:W-:-:S07]  /*9420*/  MOV R0, UR6 ;  /* 0x0000000600007c02 */ /* 0x000fce0008000f00 */
.L_x_155:
[----:B-1----:R1:W2:Y:S02]  /*9430*/  SYNCS.PHASECHK.TRANS64.TRYWAIT P0, [R0+URZ], R3 ;  /* 0x00000003000075a7 */ /* 0x0022a400080011ff */
[----:B--2---:R-:W-:Y:S05]  /*9440*/  @!P0 NANOSLEEP.SYNCS 0x989680 ;  /* 0x009896800000895d */ /* 0x004fea0003900000 */
[----:B------:R-:W2:Y:S02]  /*9450*/  @!P0 SYNCS.PHASECHK.TRANS64 P0, [R0+URZ], R3 ;  /* 0x00000003000085a7 */ /* 0x000ea400080010ff */
[----:B--2---:R-:W-:Y:S05]  /*9460*/  @!P0 BRA `(.L_x_155) ;  /* 0xfffffffc00f08947 */ /* 0x004fea000383ffff */
[----:B------:R-:W-:Y:S05]  /*9470*/  BRA `(.L_x_156) ;  /* 0xffffffa4002c7947 */ /* 0x000fea000383ffff */
.L_x_68:
[----:B-1----:R-:W-:-:S07]  /*9480*/  MOV R0, UR7 ;  /* 0x0000000700007c02 */ /* 0x002fce0008000f00 */
.L_x_157:
[----:B-1----:R1:W2:Y:S02]  /*9490*/  SYNCS.PHASECHK.TRANS64.TRYWAIT P0, [R0+URZ], R2 ;  /* 0x00000002000075a7 */ /* 0x0022a400080011ff */
[----:B--2---:R-:W-:Y:S05]  /*94a0*/  @!P0 NANOSLEEP.SYNCS 0x989680 ;  /* 0x009896800000895d */ /* 0x004fea0003900000 */
[----:B------:R-:W2:Y:S02]  /*94b0*/  @!P0 SYNCS.PHASECHK.TRANS64 P0, [R0+URZ], R2 ;  /* 0x00000002000085a7 */ /* 0x000ea400080010ff */
[----:B--2---:R-:W-:Y:S05]  /*94c0*/  @!P0 BRA `(.L_x_157) ;  /* 0xfffffffc00f08947 */ /* 0x004fea000383ffff */
[----:B------:R-:W-:Y:S05]  /*94d0*/  BRA `(.L_x_158) ;  /* 0xffffffa400387947 */ /* 0x000fea000383ffff */
.L_x_73:
[----:B--2---:R2:W3:Y:S02]  /*94e0*/  SYNCS.PHASECHK.TRANS64.TRYWAIT P0, [R0+URZ+0x70], R2 ;  /* 0x00007002000075a7 */ /* 0x0044e400080011ff */
[----:B---3--:R-:W-:Y:S05]  /*94f0*/  @!P0 NANOSLEEP.SYNCS 0x989680 ;  /* 0x009896800000895d */ /* 0x008fea0003900000 */
[----:B------:R-:W3:Y:S02]  /*9500*/  @!P0 SYNCS.PHASECHK.TRANS64 P0, [R0+URZ+0x70], R2 ;  /* 0x00007002000085a7 */ /* 0x000ee400080010ff */
[----:B---3--:R-:W-:Y:S05]  /*9510*/  @!P0 BRA `(.L_x_73) ;  /* 0xfffffffc00f08947 */ /* 0x008fea000383ffff */
[----:B------:R-:W-:Y:S05]  /*9520*/  BRA `(.L_x_159) ;  /* 0xffffffa800347947 */ /* 0x000fea000383ffff */
.L_x_76:
[----:B------:R-:W-:Y:S07]  /*9530*/  MOV R0, UR4 ;  /* 0x0000000400007c02 */ /* 0x000fee0008000f00 */
.L_x_160:
[----:B--2---:R2:W3:Y:S02]  /*9540*/  SYNCS.PHASECHK.TRANS64.TRYWAIT P0, [R0+URZ+0x68], R2 ;  /* 0x00006802000075a7 */ /* 0x0044e400080011ff */
[----:B---3--:R-:W-:Y:S05]  /*9550*/  @!P0 NANOSLEEP.SYNCS 0x989680 ;  /* 0x009896800000895d */ /* 0x008fea0003900000 */
[----:B------:R-:W3:Y:S02]  /*9560*/  @!P0 SYNCS.PHASECHK.TRANS64 P0, [R0+URZ+0x68], R2 ;  /* 0x00006802000085a7 */ /* 0x000ee400080010ff */
[----:B---3--:R-:W-:Y:S05]  /*9570*/  @!P0 BRA `(.L_x_160) ;  /* 0xfffffffc00f08947 */ /* 0x008fea000383ffff */
[----:B------:R-:W-:Y:S05]  /*9580*/  BRA `(.L_x_75) ;  /* 0xffffffac00147947 */ /* 0x000fea000383ffff */
.L_x_79:
[----:B------:R-:W-:Y:S07]  /*9590*/  MOV R0, UR4 ;  /* 0x0000000400007c02 */ /* 0x000fee0008000f00 */
.L_x_161:
[----:B-1----:R1:W2:Y:S02]  /*95a0*/  SYNCS.PHASECHK.TRANS64.TRYWAIT P0, [R0+URZ+0x40], R20 ;  /* 0x00004014000075a7 */ /* 0x0022a400080011ff */
[----:B--2---:R-:W-:Y:S05]  /*95b0*/  @!P0 NANOSLEEP.SYNCS 0x989680 ;  /* 0x009896800000895d */ /* 0x004fea0003900000 */
[----:B------:R-:W2:Y:S02]  /*95c0*/  @!P0 SYNCS.PHASECHK.TRANS64 P0, [R0+URZ+0x40], R20 ;  /* 0x00004014000085a7 */ /* 0x000ea400080010ff */
[----:B--2---:R-:W-:Y:S05]  /*95d0*/  @!P0 BRA `(.L_x_161) ;  /* 0xfffffffc00f08947 */ /* 0x004fea000383ffff */
[----:B------:R-:W-:Y:S05]  /*95e0*/  BRA `(.L_x_162) ;  /* 0xffffffac00907947 */ /* 0x000fea000383ffff */
.L_x_80:
[----:B------:R-:W-:Y:S07]  /*95f0*/  MOV R0, UR4 ;  /* 0x0000000400007c02 */ /* 0x000fee0008000f00 */
.L_x_163:
[----:B-1----:R1:W2:Y:S02]  /*9600*/  SYNCS.PHASECHK.TRANS64.TRYWAIT P0, [R0+URZ+0x48], R20 ;  /* 0x00004814000075a7 */ /* 0x0022a400080011ff */
[----:B--2---:R-:W-:Y:S05]  /*9610*/  @!P0 NANOSLEEP.SYNCS 0x989680 ;  /* 0x009896800000895d */ /* 0x004fea0003900000 */
[----:B------:R-:W2:Y:S02]  /*9620*/  @!P0 SYNCS.PHASECHK.TRANS64 P0, [R0+URZ+0x48], R20 ;  /* 0x00004814000085a7 */ /* 0x000ea400080010ff */
[----:B--2---:R-:W-:Y:S05]  /*9630*/  @!P0 BRA `(.L_x_163) ;  /* 0xfffffffc00f08947 */ /* 0x004fea000383ffff */
[----:B------:R-:W-:Y:S05]  /*9640*/  BRA `(.L_x_164) ;  /* 0xffffffac00c87947 */ /* 0x000fea000383ffff */
.L_x_81:
[----:B------:R-:W-:Y:S07]  /*9650*/  MOV R0, UR4 ;  /* 0x0000000400007c02 */ /* 0x000fee0008000f00 */
.L_x_165:
[----:B-1----:R1:W2:Y:S02]  /*9660*/  SYNCS.PHASECHK.TRANS64.TRYWAIT P0, [R0+URZ+0x50], R20 ;  /* 0x00005014000075a7 */ /* 0x0022a400080011ff */
[----:B--2---:R-:W-:Y:S05]  /*9670*/  @!P0 NANOSLEEP.SYNCS 0x989680 ;  /* 0x009896800000895d */ /* 0x004fea0003900000 */
[----:B------:R-:W2:Y:S02]  /*9680*/  @!P0 SYNCS.PHASECHK.TRANS64 P0, [R0+URZ+0x50], R20 ;  /* 0x00005014000085a7 */ /* 0x000ea400080010ff */
[----:B--2---:R-:W-:Y:S05]  /*9690*/  @!P0 BRA `(.L_x_165) ;  /* 0xfffffffc00f08947 */ /* 0x004fea000383ffff */
[----:B------:R-:W-:Y:S05]  /*96a0*/  BRA `(.L_x_166) ;  /* 0xffffffb0000c7947 */ /* 0x000fea000383ffff */
.L_x_82:
[----:B------:R-:W-:Y:S07]  /*96b0*/  MOV R0, UR4 ;  /* 0x0000000400007c02 */ /* 0x000fee0008000f00 */
.L_x_167:
[----:B-1----:R1:W2:Y:S02]  /*96c0*/  SYNCS.PHASECHK.TRANS64.TRYWAIT P0, [R0+URZ+0x58], R20 ;  /* 0x00005814000075a7 */ /* 0x0022a400080011ff */
[----:B--2---:R-:W-:Y:S05]  /*96d0*/  @!P0 NANOSLEEP.SYNCS 0x989680 ;  /* 0x009896800000895d */ /* 0x004fea0003900000 */
[----:B------:R-:W2:Y:S02]  /*96e0*/  @!P0 SYNCS.PHASECHK.TRANS64 P0, [R0+URZ+0x58], R20 ;  /* 0x00005814000085a7 */ /* 0x000ea400080010ff */
[----:B--2---:R-:W-:Y:S05]  /*96f0*/  @!P0 BRA `(.L_x_167) ;  /* 0xfffffffc00f08947 */ /* 0x004fea000383ffff */
[----:B------:R-:W-:Y:S05]  /*9700*/  BRA `(.L_x_168) ;  /* 0xffffffb000907947 */ /* 0x000fea000383ffff */
.L_x_84:
[----:B------:R-:W-:-:S07]  /*9710*/  MOV R0, UR4 ;  /* 0x0000000400007c02 */ /* 0x000fce0008000f00 */
.L_x_169:
[----:B-1----:R1:W3:Y:S02]  /*9720*/  SYNCS.PHASECHK.TRANS64.TRYWAIT P0, [R0+URZ+0x40], R2 ;  /* 0x00004002000075a7 */ /* 0x0022e400080011ff */
[----:B---3--:R-:W-:Y:S05]  /*9730*/  @!P0 NANOSLEEP.SYNCS 0x989680 ;  /* 0x009896800000895d */ /* 0x008fea0003900000 */
[----:B------:R-:W3:Y:S02]  /*9740*/  @!P0 SYNCS.PHASECHK.TRANS64 P0, [R0+URZ+0x40], R2 ;  /* 0x00004002000085a7 */ /* 0x000ee400080010ff */
[----:B---3--:R-:W-:Y:S05]  /*9750*/  @!P0 BRA `(.L_x_169) ;  /* 0xfffffffc00f08947 */ /* 0x008fea000383ffff */
[----:B------:R-:W-:Y:S05]  /*9760*/  BRA `(.L_x_170) ;  /* 0xffffffb400007947 */ /* 0x000fea000383ffff */
.L_x_85:
[----:B-1----:R-:W-:-:S07]  /*9770*/  MOV R0, UR4 ;  /* 0x0000000400007c02 */ /* 0x002fce0008000f00 */
.L_x_171:
[----:B-1----:R1:W3:Y:S02]  /*9780*/  SYNCS.PHASECHK.TRANS64.TRYWAIT P0, [R0+URZ+0x48], R2 ;  /* 0x00004802000075a7 */ /* 0x0022e400080011ff */
[----:B---3--:R-:W-:Y:S05]  /*9790*/  @!P0 NANOSLEEP.SYNCS 0x989680 ;  /* 0x009896800000895d */ /* 0x008fea0003900000 */
[----:B------:R-:W3:Y:S02]  /*97a0*/  @!P0 SYNCS.PHASECHK.TRANS64 P0, [R0+URZ+0x48], R2 ;  /* 0x00004802000085a7 */ /* 0x000ee400080010ff */
[----:B---3--:R-:W-:Y:S05]  /*97b0*/  @!P0 BRA `(.L_x_171) ;  /* 0xfffffffc00f08947 */ /* 0x008fea000383ffff */
[----:B------:R-:W-:Y:S05]  /*97c0*/  BRA `(.L_x_172) ;  /* 0xffffffb000f07947 */ /* 0x000fea000383ffff */
.L_x_86:
[----:B-1----:R-:W-:-:S07]  /*97d0*/  MOV R0, UR4 ;  /* 0x0000000400007c02 */ /* 0x002fce0008000f00 */
.L_x_173:
[----:B-1----:R1:W3:Y:S02]  /*97e0*/  SYNCS.PHASECHK.TRANS64.TRYWAIT P0, [R0+URZ+0x50], R2 ;  /* 0x00005002000075a7 */ /* 0x0022e400080011ff */
[----:B---3--:R-:W-:Y:S05]  /*97f0*/  @!P0 NANOSLEEP.SYNCS 0x989680 ;  /* 0x009896800000895d */ /* 0x008fea0003900000 */
[----:B------:R-:W3:Y:S02]  /*9800*/  @!P0 SYNCS.PHASECHK.TRANS64 P0, [R0+URZ+0x50], R2 ;  /* 0x00005002000085a7 */ /* 0x000ee400080010ff */
[----:B---3--:R-:W-:Y:S05]  /*9810*/  @!P0 BRA `(.L_x_173) ;  /* 0xfffffffc00f08947 */ /* 0x008fea000383ffff */
[----:B------:R-:W-:Y:S05]  /*9820*/  BRA `(.L_x_174) ;  /* 0xffffffb000e07947 */ /* 0x000fea000383ffff */
.L_x_88:
[----:B--2---:R2:W4:Y:S02]  /*9830*/  SYNCS.PHASECHK.TRANS64.TRYWAIT P0, [R0+URZ+0x70], R2 ;  /* 0x00007002000075a7 */ /* 0x00452400080011ff */
[----:B----4-:R-:W-:Y:S05]  /*9840*/  @!P0 NANOSLEEP.SYNCS 0x989680 ;  /* 0x009896800000895d */ /* 0x010fea0003900000 */
[----:B------:R-:W4:Y:S02]  /*9850*/  @!P0 SYNCS.PHASECHK.TRANS64 P0, [R0+URZ+0x70], R2 ;  /* 0x00007002000085a7 */ /* 0x000f2400080010ff */
[----:B----4-:R-:W-:Y:S05]  /*9860*/  @!P0 BRA `(.L_x_88) ;  /* 0xfffffffc00f08947 */ /* 0x010fea000383ffff */
[----:B------:R-:W-:Y:S05]  /*9870*/  BRA `(.L_x_175) ;  /* 0xffffffb400a87947 */ /* 0x000fea000383ffff */
.L_x_99:
[----:B-1----:R-:W-:Y:S04]  /*9880*/  MOV R2, UR48 ;  /* 0x0000003000027c02 */ /* 0x002fe80008000f00 */
[----:B------:R1:W3:Y:S03]  /*9890*/  SYNCS.PHASECHK.TRANS64.TRYWAIT P1, [R2+URZ+0x20], R3 ;  /* 0x00002003020075a7 */ /* 0x0002e600080211ff */
[----:B---3--:R-:W-:Y:S05]  /*98a0*/  @!P1 NANOSLEEP.SYNCS 0x989680 ;  /* 0x009896800000995d */ /* 0x008fea0003900000 */
[----:B------:R-:W3:Y:S02]  /*98b0*/  @!P1 SYNCS.PHASECHK.TRANS64 P1, [R2+URZ+0x20], R3 ;  /* 0x00002003020095a7 */ /* 0x000ee400080210ff */
[----:B---3--:R-:W-:Y:S05]  /*98c0*/  @!P1 BRA `(.L_x_99) ;  /* 0xfffffffc00ec9947 */ /* 0x008fea000383ffff */
[----:B------:R-:W-:Y:S05]  /*98d0*/  BRA `(.L_x_98) ;  /* 0xffffffc000b47947 */ /* 0x000fea000383ffff */
.L_x_101:
[----:B-1----:R1:W4:Y:S02]  /*98e0*/  SYNCS.PHASECHK.TRANS64.TRYWAIT P0, [R64+URZ+0x90], R0 ;  /* 0x00009000400075a7 */ /* 0x00232400080011ff */
[----:B----4-:R-:W-:Y:S05]  /*98f0*/  @!P0 NANOSLEEP.SYNCS 0x989680 ;  /* 0x009896800000895d */ /* 0x010fea0003900000 */
[----:B------:R-:W4:Y:S02]  /*9900*/  @!P0 SYNCS.PHASECHK.TRANS64 P0, [R64+URZ+0x90], R0 ;  /* 0x00009000400085a7 */ /* 0x000f2400080010ff */
[----:B----4-:R-:W-:Y:S05]  /*9910*/  @!P0 BRA `(.L_x_101) ;  /* 0xfffffffc00f08947 */ /* 0x010fea000383ffff */
[----:B------:R-:W-:Y:S05]  /*9920*/  BRA `(.L_x_100) ;  /* 0xffffffc000dc7947 */ /* 0x000fea000383ffff */
.L_x_110:
[----:B--2---:R2:W4:Y:S02]  /*9930*/  SYNCS.PHASECHK.TRANS64.TRYWAIT P0, [R2+URZ+0x20], R0 ;  /* 0x00002000020075a7 */ /* 0x00452400080011ff */
[----:B----4-:R-:W-:Y:S05]  /*9940*/  @!P0 NANOSLEEP.SYNCS 0x989680 ;  /* 0x009896800000895d */ /* 0x010fea0003900000 */
[----:B------:R-:W4:Y:S02]  /*9950*/  @!P0 SYNCS.PHASECHK.TRANS64 P0, [R2+URZ+0x20], R0 ;  /* 0x00002000020085a7 */ /* 0x000f2400080010ff */
[----:B----4-:R-:W-:Y:S05]  /*9960*/  @!P0 BRA `(.L_x_110) ;  /* 0xfffffffc00f08947 */ /* 0x010fea000383ffff */
[----:B------:R-:W-:Y:S05]  /*9970*/  BRA `(.L_x_109) ;  /* 0xffffffcc00b87947 */ /* 0x000fea000383ffff */
.L_x_118:
[----:B--2---:R2:W4:Y:S02]  /*9980*/  SYNCS.PHASECHK.TRANS64.TRYWAIT P0, [R0+URZ+0x20], R6 ;  /* 0x00002006000075a7 */ /* 0x00452400080011ff */
[----:B----4-:R-:W-:Y:S05]  /*9990*/  @!P0 NANOSLEEP.SYNCS 0x989680 ;  /* 0x009896800000895d */ /* 0x010fea0003900000 */
[----:B------:R-:W4:Y:S02]  /*99a0*/  @!P0 SYNCS.PHASECHK.TRANS64 P0, [R0+URZ+0x20], R6 ;  /* 0x00002006000085a7 */ /* 0x000f2400080010ff */
[----:B----4-:R-:W-:Y:S05]  /*99b0*/  @!P0 BRA `(.L_x_118) ;  /* 0xfffffffc00f08947 */ /* 0x010fea000383ffff */
[----:B------:R-:W-:Y:S05]  /*99c0*/  BRA `(.L_x_117) ;  /* 0xffffffd800b87947 */ /* 0x000fea000383ffff */
.L_x_126:
[----:B--2---:R2:W4:Y:S02]  /*99d0*/  SYNCS.PHASECHK.TRANS64.TRYWAIT P0, [R0+URZ+0x20], R5 ;  /* 0x00002005000075a7 */ /* 0x00452400080011ff */
[----:B----4-:R-:W-:Y:S05]  /*99e0*/  @!P0 NANOSLEEP.SYNCS 0x989680 ;  /* 0x009896800000895d */ /* 0x010fea0003900000 */
[----:B------:R-:W4:Y:S02]  /*99f0*/  @!P0 SYNCS.PHASECHK.TRANS64 P0, [R0+URZ+0x20], R5 ;  /* 0x00002005000085a7 */ /* 0x000f2400080010ff */
[----:B----4-:R-:W-:Y:S05]  /*9a00*/  @!P0 BRA `(.L_x_126) ;  /* 0xfffffffc00f08947 */ /* 0x010fea000383ffff */
[----:B------:R-:W-:Y:S05]  /*9a10*/  BRA `(.L_x_125) ;  /* 0xffffffe400b87947 */ /* 0x000fea000383ffff */
        .weak           $__internal_0_$__cuda_sm10x_tcgen05_guardrail_trap_col_being_dealloced_not_returned_by_alloc
        .type           $__internal_0_$__cuda_sm10x_tcgen05_guardrail_trap_col_being_dealloced_not_returned_by_alloc,@function
        .size           $__internal_0_$__cuda_sm10x_tcgen05_guardrail_trap_col_being_dealloced_not_returned_by_alloc,($__internal_1_$__cuda_sm10x_tcgen05_guardrail_trap_phase_invalid_during_alloc - $__internal_0_$__cuda_sm10x_tcgen05_guardrail_trap_col_being_dealloced_not_returned_by_alloc)
$__internal_0_$__cuda_sm10x_tcgen05_guardrail_trap_col_being_dealloced_not_returned_by_alloc:
[----:B------:R-:W-:Y:S05]  /*9a20*/  BPT.TRAP 0x1 ;  /* 0x000000040000795c */ /* 0x000fea0000300000 */
[----:B------:R-:W-:-:S04]  /*9a30*/  HFMA2 R3, -RZ, RZ, 0, 0 ;  /* 0x00000000ff037431 */ /* 0x000fc800000001ff */
[----:B------:R-:W-:Y:S05]  /*9a40*/  RET.REL.NODEC R2 `(_ZN7cutlass13device_kernelINS_4gemm6kernel13GemmUniversalIN4cute5tupleIJiiiiEEENS1_10collective13CollectiveMmaINS1_35MainloopSm100TmaUmmaWarpSpecializedILi2ELi2ELi4ENS5_IJNS4_1CILi1EEENSA_ILi2EEESB_EEEEENS5_IJNSA_ILi128EEESF_NSA_ILi64EEEEEENS_6half_tENS5_IJSB_llEEESI_SJ_NS4_8TiledMMAINS4_8MMA_AtomIJNS4_20SM100_MMA_F16BF16_SSISI_SI_fLi128ELi128ELNS4_4UMMA5MajorE1ELSO_1ELNSN_7ScaleInE0ELSP_0EEEEEENS4_6LayoutINS5_IJSB_SB_SB_EEENS5_IJNSA_ILi0EEESU_SU_EEEEENS5_IJNS4_10UnderscoreESX_SX_EEEEENS4_23SM90_TMA_LOAD_MULTICASTENS4_14ComposedLayoutINS4_7SwizzleILi3ELi4ELi3EEENS4_18smem_ptr_flag_bitsILi16EEENSS_INS5_IJSG_NSA_ILi8EEEEEENS5_IJSB_SG_EEEEEEEvNS4_8identityENS4_13SM90_TMA_LOADES1A_vS1B_EENS_8epilogue10collective18CollectiveEpilogueINS1E_23Sm100TmaWarpSpecializedILi4ELi2ELi32ELb1ELb0EEEJSH_NS5_IJNSS_ISF_SB_EENSS_INSA_ILi32EEESB_EEEEESI_NS5_IJlSB_lEEESI_S1N_NS1E_6fusion15FusionCallbacksIS1I_NS1O_17LinearCombinationISI_fSI_fLNS_15FloatRoundStyleE2EEESH_S1M_JEEENS4_5SM1004TMEM4LOAD26SM100_TMEM_LOAD_32dp32b32xES1C_NS11_INS12_ILi2ELi4ELi3EEES15_NSS_INS5_IJS16_S1K_EEENS5_IJS1K_SB_EEEEEEENS4_39AutoVectorizingCopyWithAssumedAlignmentILi128EEENS4_14SM90_TMA_STOREES22_S24_S24_EEEvvEEEEvNT_6ParamsE) ;  /* 0xffffff64026c7950 */ /* 0x000fea0003c3ffff */
        .weak           $__internal_1_$__cuda_sm10x_tcgen05_guardrail_trap_phase_invalid_during_alloc
        .type           $__internal_1_$__cuda_sm10x_tcgen05_guardrail_trap_phase_invalid_during_alloc,@function
        .size           $__internal_1_$__cuda_sm10x_tcgen05_guardrail_trap_phase_invalid_during_alloc,($__internal_2_$__cuda_sm10x_tcgen05_guardrail_trap_unallocated_columns_being_dealloced - $__internal_1_$__cuda_sm10x_tcgen05_guardrail_trap_phase_invalid_during_alloc)
$__internal_1_$__cuda_sm10x_tcgen05_guardrail_trap_phase_invalid_during_alloc:
[----:B------:R-:W-:Y:S05]  /*9a50*/  BPT.TRAP 0x1 ;  /* 0x000000040000795c */ /* 0x000fea0000300000 */
[----:B------:R-:W-:-:S04]  /*9a60*/  MOV R3, 0x0 ;  /* 0x0000000000037802 */ /* 0x000fc80000000f00 */
[----:B------:R-:W-:Y:S05]  /*9a70*/  RET.REL.NODEC R2 `(_ZN7cutlass13device_kernelINS_4gemm6kernel13GemmUniversalIN4cute5tupleIJiiiiEEENS1_10collective13CollectiveMmaINS1_35MainloopSm100TmaUmmaWarpSpecializedILi2ELi2ELi4ENS5_IJNS4_1CILi1EEENSA_ILi2EEESB_EEEEENS5_IJNSA_ILi128EEESF_NSA_ILi64EEEEEENS_6half_tENS5_IJSB_llEEESI_SJ_NS4_8TiledMMAINS4_8MMA_AtomIJNS4_20SM100_MMA_F16BF16_SSISI_SI_fLi128ELi128ELNS4_4UMMA5MajorE1ELSO_1ELNSN_7ScaleInE0ELSP_0EEEEEENS4_6LayoutINS5_IJSB_SB_SB_EEENS5_IJNSA_ILi0EEESU_SU_EEEEENS5_IJNS4_10UnderscoreESX_SX_EEEEENS4_23SM90_TMA_LOAD_MULTICASTENS4_14ComposedLayoutINS4_7SwizzleILi3ELi4ELi3EEENS4_18smem_ptr_flag_bitsILi16EEENSS_INS5_IJSG_NSA_ILi8EEEEEENS5_IJSB_SG_EEEEEEEvNS4_8identityENS4_13SM90_TMA_LOADES1A_vS1B_EENS_8epilogue10collective18CollectiveEpilogueINS1E_23Sm100TmaWarpSpecializedILi4ELi2ELi32ELb1ELb0EEEJSH_NS5_IJNSS_ISF_SB_EENSS_INSA_ILi32EEESB_EEEEESI_NS5_IJlSB_lEEESI_S1N_NS1E_6fusion15FusionCallbacksIS1I_NS1O_17LinearCombinationISI_fSI_fLNS_15FloatRoundStyleE2EEESH_S1M_JEEENS4_5SM1004TMEM4LOAD26SM100_TMEM_LOAD_32dp32b32xES1C_NS11_INS12_ILi2ELi4ELi3EEES15_NSS_INS5_IJS16_S1K_EEENS5_IJS1K_SB_EEEEEEENS4_39AutoVectorizingCopyWithAssumedAlignmentILi128EEENS4_14SM90_TMA_STOREES22_S24_S24_EEEvvEEEEvNT_6ParamsE) ;  /* 0xffffff6402607950 */ /* 0x000fea0003c3ffff */
        .weak           $__internal_2_$__cuda_sm10x_tcgen05_guardrail_trap_unallocated_columns_being_dealloced
        .type           $__internal_2_$__cuda_sm10x_tcgen05_guardrail_trap_unallocated_columns_being_dealloced,@function
        .size           $__internal_2_$__cuda_sm10x_tcgen05_guardrail_trap_unallocated_columns_being_dealloced,(.L_x_177 - $__internal_2_$__cuda_sm10x_tcgen05_guardrail_trap_unallocated_columns_being_dealloced)
$__internal_2_$__cuda_sm10x_tcgen05_guardrail_trap_unallocated_columns_being_dealloced:
[----:B------:R-:W-:Y:S05]  /*9a80*/  BPT.TRAP 0x1 ;  /* 0x000000040000795c */ /* 0x000fea0000300000 */
[----:B------:R-:W-:-:S04]  /*9a90*/  HFMA2 R3, -RZ, RZ, 0, 0 ;  /* 0x00000000ff037431 */ /* 0x000fc800000001ff */
[----:B------:R-:W-:Y:S05]  /*9aa0*/  RET.REL.NODEC R2 `(_ZN7cutlass13device_kernelINS_4gemm6kernel13GemmUniversalIN4cute5tupleIJiiiiEEENS1_10collective13CollectiveMmaINS1_35MainloopSm100TmaUmmaWarpSpecializedILi2ELi2ELi4ENS5_IJNS4_1CILi1EEENSA_ILi2EEESB_EEEEENS5_IJNSA_ILi128EEESF_NSA_ILi64EEEEEENS_6half_tENS5_IJSB_llEEESI_SJ_NS4_8TiledMMAINS4_8MMA_AtomIJNS4_20SM100_MMA_F16BF16_SSISI_SI_fLi128ELi128ELNS4_4UMMA5MajorE1ELSO_1ELNSN_7ScaleInE0ELSP_0EEEEEENS4_6LayoutINS5_IJSB_SB_SB_EEENS5_IJNSA_ILi0EEESU_SU_EEEEENS5_IJNS4_10UnderscoreESX_SX_EEEEENS4_23SM90_TMA_LOAD_MULTICASTENS4_14ComposedLayoutINS4_7SwizzleILi3ELi4ELi3EEENS4_18smem_ptr_flag_bitsILi16EEENSS_INS5_IJSG_NSA_ILi8EEEEEENS5_IJSB_SG_EEEEEEEvNS4_8identityENS4_13SM90_TMA_LOADES1A_vS1B_EENS_8epilogue10collective18CollectiveEpilogueINS1E_23Sm100TmaWarpSpecializedILi4ELi2ELi32ELb1ELb0EEEJSH_NS5_IJNSS_ISF_SB_EENSS_INSA_ILi32EEESB_EEEEESI_NS5_IJlSB_lEEESI_S1N_NS1E_6fusion15FusionCallbacksIS1I_NS1O_17LinearCombinationISI_fSI_fLNS_15FloatRoundStyleE2EEESH_S1M_JEEENS4_5SM1004TMEM4LOAD26SM100_TMEM_LOAD_32dp32b32xES1C_NS11_INS12_ILi2ELi4ELi3EEES15_NSS_INS5_IJS16_S1K_EEENS5_IJS1K_SB_EEEEEEENS4_39AutoVectorizingCopyWithAssumedAlignmentILi128EEENS4_14SM90_TMA_STOREES22_S24_S24_EEEvvEEEEvNT_6ParamsE) ;  /* 0xffffff6402547950 */ /* 0x000fea0003c3ffff */
.L_x_176:
[----:B------:R-:W-:-:S00]  /*9ab0*/  BRA `(.L_x_176) ;  /* 0xfffffffc00fc7947 */ /* 0x000fc0000383ffff */
[----:B------:R-:W-:-:S00]  /*9ac0*/  NOP ;  /* 0x0000000000007918 */ /* 0x000fc00000000000 */
        /* <DEDUP_REMOVED lines=11> */
.L_x_177:


//--------------------- .nv.global.init           --------------------------
	.section	.nv.global.init,"aw",@progbits
.nv.global.init:
	.type		$str$27,@object
	.size		$str$27,($str$28 - $str$27)
$str$27:
        /*0000*/ 	.byte	0x28, 0x61, 0x64, 0x64, 0x72, 0x65, 0x73, 0x73, 0x20, 0x26, 0x20, 0x6d, 0x61, 0x73, 0x6b, 0x29
        /*0010*/ 	.byte	0x20, 0x3d, 0x3d, 0x20, 0x30, 0x00
	.type		$str$28,@object
	.size		$str$28,($str$26 - $str$28)
$str$28:
        /*0016*/ 	.byte	0x2f, 0x74, 0x6d, 0x70, 0x2f, 0x63, 0x75, 0x74, 0x6c, 0x61, 0x73, 0x73, 0x5f, 0x73, 0x77, 0x65
        /*0026*/ 	.byte	0x65, 0x70, 0x5f, 0x73, 0x72, 0x63, 0x2f, 0x69, 0x6e, 0x63, 0x6c, 0x75, 0x64, 0x65, 0x2f, 0x63
        /*0036*/ 	.byte	0x75, 0x74, 0x65, 0x2f, 0x70, 0x6f, 0x69, 0x6e, 0x74, 0x65, 0x72, 0x5f, 0x66, 0x6c, 0x61, 0x67
        /*0046*/ 	.byte	0x67, 0x65, 0x64, 0x2e, 0x68, 0x70, 0x70, 0x00
	.type		$str$26,@object
	.size		$str$26,($str$25 - $str$26)
$str$26:
        /*004e*/ 	.byte	0x2f, 0x74, 0x6d, 0x70, 0x2f, 0x63, 0x75, 0x74, 0x6c, 0x61, 0x73, 0x73, 0x5f, 0x73, 0x77, 0x65
        /*005e*/ 	.byte	0x65, 0x70, 0x5f, 0x73, 0x72, 0x63, 0x2f, 0x69, 0x6e, 0x63, 0x6c, 0x75, 0x64, 0x65, 0x2f, 0x63
        /*006e*/ 	.byte	0x75, 0x74, 0x65, 0x2f, 0x61, 0x74, 0x6f, 0x6d, 0x2f, 0x63, 0x6f, 0x70, 0x79, 0x5f, 0x74, 0x72
        /*007e*/ 	.byte	0x61, 0x69, 0x74, 0x73, 0x5f, 0x73, 0x6d, 0x31, 0x30, 0x30, 0x2e, 0x68, 0x70, 0x70, 0x00
	.type		$str$25,@object
	.size		$str$25,(__unnamed_1 - $str$25)
$str$25:
        /*008d*/ 	.byte	0x28, 0x28, 0x75, 0x69, 0x6e, 0x74, 0x33, 0x32, 0x5f, 0x74, 0x28, 0x74, 0x68, 0x72, 0x65, 0x61
        /*009d*/ 	.byte	0x64, 0x49, 0x64, 0x78, 0x2e, 0x78, 0x29, 0x20, 0x2f, 0x20, 0x33, 0x32, 0x29, 0x20, 0x25, 0x20
        /*00ad*/ 	.byte	0x34, 0x29, 0x20, 0x3d, 0x3d, 0x20, 0x28, 0x28, 0x28, 0x74, 0x6d, 0x65, 0x6d, 0x5f, 0x61, 0x64
        /*00bd*/ 	.byte	0x64, 0x72, 0x20, 0x3e, 0x3e, 0x20, 0x31, 0x36, 0x29, 0x20, 0x2f, 0x20, 0x33, 0x32, 0x29, 0x20
        /*00cd*/ 	.byte	0x25, 0x20, 0x34, 0x29, 0x00
	.type		__unnamed_1,@object
	.size		__unnamed_1,(__unnamed_2 - __unnamed_1)
__unnamed_1:
        /*00d2*/ 	.byte	0x61, 0x75, 0x74, 0x6f, 0x20, 0x63, 0x75, 0x74, 0x65, 0x3a, 0x3a, 0x61, 0x73, 0x5f, 0x70, 0x6f
        /* <DEDUP_REMOVED lines=24> */
        /*0262*/ 	.byte	0x3e, 0x3e, 0x3e, 0x3e, 0x5d, 0x00
	.type		__unnamed_2,@object
	.size		__unnamed_2,(.L_2 - __unnamed_2)
__unnamed_2:
        /* <DEDUP_REMOVED lines=42> */
        /*0508*/ 	.byte	0x3e, 0x3e, 0x5d, 0x00
.L_2:


//--------------------- .nv.shared._ZN7cutlass13device_kernelINS_4gemm6kernel13GemmUniversalIN4cute5tupleIJiiiiEEENS1_10collective13CollectiveMmaINS1_35MainloopSm100TmaUmmaWarpSpecializedILi2ELi2ELi4ENS5_IJNS4_1CILi1EEENSA_ILi2EEESB_EEEEENS5_IJNSA_ILi128EEESF_NSA_ILi64EEEEEENS_6half_tENS5_IJSB_llEEESI_SJ_NS4_8TiledMMAINS4_8MMA_AtomIJNS4_20SM100_MMA_F16BF16_SSISI_SI_fLi128ELi128ELNS4_4UMMA5MajorE1ELSO_1ELNSN_7ScaleInE0ELSP_0EEEEEENS4_6LayoutINS5_IJSB_SB_SB_EEENS5_IJNSA_ILi0EEESU_SU_EEEEENS5_IJNS4_10UnderscoreESX_SX_EEEEENS4_23SM90_TMA_LOAD_MULTICASTENS4_14ComposedLayoutINS4_7SwizzleILi3ELi4ELi3EEENS4_18smem_ptr_flag_bitsILi16EEENSS_INS5_IJSG_NSA_ILi8EEEEEENS5_IJSB_SG_EEEEEEEvNS4_8identityENS4_13SM90_TMA_LOADES1A_vS1B_EENS_8epilogue10collective18CollectiveEpilogueINS1E_23Sm100TmaWarpSpecializedILi4ELi2ELi32ELb1ELb0EEEJSH_NS5_IJNSS_ISF_SB_EENSS_INSA_ILi32EEESB_EEEEESI_NS5_IJlSB_lEEESI_S1N_NS1E_6fusion15FusionCallbacksIS1I_NS1O_17LinearCombinationISI_fSI_fLNS_15FloatRoundStyleE2EEESH_S1M_JEEENS4_5SM1004TMEM4LOAD26SM100_TMEM_LOAD_32dp32b32xES1C_NS11_INS12_ILi2ELi4ELi3EEES15_NSS_INS5_IJS16_S1K_EEENS5_IJS1K_SB_EEEEEEENS4_39AutoVectorizingCopyWithAssumedAlignmentILi128EEENS4_14SM90_TMA_STOREES22_S24_S24_EEEvvEEEEvNT_6ParamsE --------------------------
	.section	.nv.shared._ZN7cutlass13device_kernelINS_4gemm6kernel13GemmUniversalIN4cute5tupleIJiiiiEEENS1_10collective13CollectiveMmaINS1_35MainloopSm100TmaUmmaWarpSpecializedILi2ELi2ELi4ENS5_IJNS4_1CILi1EEENSA_ILi2EEESB_EEEEENS5_IJNSA_ILi128EEESF_NSA_ILi64EEEEEENS_6half_tENS5_IJSB_llEEESI_SJ_NS4_8TiledMMAINS4_8MMA_AtomIJNS4_20SM100_MMA_F16BF16_SSISI_SI_fLi128ELi128ELNS4_4UMMA5MajorE1ELSO_1ELNSN_7ScaleInE0ELSP_0EEEEEENS4_6LayoutINS5_IJSB_SB_SB_EEENS5_IJNSA_ILi0EEESU_SU_EEEEENS5_IJNS4_10UnderscoreESX_SX_EEEEENS4_23SM90_TMA_LOAD_MULTICASTENS4_14ComposedLayoutINS4_7SwizzleILi3ELi4ELi3EEENS4_18smem_ptr_flag_bitsILi16EEENSS_INS5_IJSG_NSA_ILi8EEEEEENS5_IJSB_SG_EEEEEEEvNS4_8identityENS4_13SM90_TMA_LOADES1A_vS1B_EENS_8epilogue10collective18CollectiveEpilogueINS1E_23Sm100TmaWarpSpecializedILi4ELi2ELi32ELb1ELb0EEEJSH_NS5_IJNSS_ISF_SB_EENSS_INSA_ILi32EEESB_EEEEESI_NS5_IJlSB_lEEESI_S1N_NS1E_6fusion15FusionCallbacksIS1I_NS1O_17LinearCombinationISI_fSI_fLNS_15FloatRoundStyleE2EEESH_S1M_JEEENS4_5SM1004TMEM4LOAD26SM100_TMEM_LOAD_32dp32b32xES1C_NS11_INS12_ILi2ELi4ELi3EEES15_NSS_INS5_IJS16_S1K_EEENS5_IJS1K_SB_EEEEEEENS4_39AutoVectorizingCopyWithAssumedAlignmentILi128EEENS4_14SM90_TMA_STOREES22_S24_S24_EEEvvEEEEvNT_6ParamsE,"aw",@nobits
	.sectionflags	@""
	.align	16
	.zero		1024


//--------------------- .nv.shared.reserved.0     --------------------------
	.section	.nv.shared.reserved.0,"aw",@nobits
	.weak		__nv_reservedSMEM_offset_0_alias
	.size		__nv_reservedSMEM_offset_0_alias, 0, 64
	.other		__nv_reservedSMEM_offset_0_alias,@"STO_CUDA_RESERVED_SHARED STV_DEFAULT"
__nv_reservedSMEM_offset_0_alias:
	.zero		0
.nv.shared.reserved.0:
	.zero		64
	.weak		__nv_reservedSMEM_tcgen05_partition
	.type		__nv_reservedSMEM_tcgen05_partition,@object
	.size		__nv_reservedSMEM_tcgen05_partition,(.L_0 - __nv_reservedSMEM_tcgen05_partition)
__nv_reservedSMEM_tcgen05_partition:
	.zero		32
.L_0:


//--------------------- .nv.global                --------------------------
	.section	.nv.global,"aw",@nobits
.nv.global:
	.type		_ZN40_INTERNAL_8f720228_4_k_cu_eb004617_330584cute1_E,@object
	.size		_ZN40_INTERNAL_8f720228_4_k_cu_eb004617_330584cute1_E,(_ZN40_INTERNAL_8f720228_4_k_cu_eb004617_330584cuda3std3__45__cpo6cbeginE - _ZN40_INTERNAL_8f720228_4_k_cu_eb004617_330584cute1_E)
_ZN40_INTERNAL_8f720228_4_k_cu_eb004617_330584cute1_E:
	.zero		1
	.type		_ZN40_INTERNAL_8f720228_4_k_cu_eb004617_330584cuda3std3__45__cpo6cbeginE,@object
	.size		_ZN40_INTERNAL_8f720228_4_k_cu_eb004617_330584cuda3std3__45__cpo6cbeginE,(_ZN40_INTERNAL_8f720228_4_k_cu_eb004617_330584cuda3std3__48in_placeE - _ZN40_INTERNAL_8f720228_4_k_cu_eb004617_330584cuda3std3__45__cpo6cbeginE)
_ZN40_INTERNAL_8f720228_4_k_cu_eb004617_330584cuda3std3__45__cpo6cbeginE:
	.zero		1
	.type		_ZN40_INTERNAL_8f720228_4_k_cu_eb004617_330584cuda3std3__48in_placeE,@object
	.size		_ZN40_INTERNAL_8f720228_4_k_cu_eb004617_330584cuda3std3__48in_placeE,(_ZN40_INTERNAL_8f720228_4_k_cu_eb004617_330584cuda3std6ranges3__45__cpo9iter_moveE - _ZN40_INTERNAL_8f720228_4_k_cu_eb004617_330584cuda3std3__48in_placeE)
_ZN40_INTERNAL_8f720228_4_k_cu_eb004617_330584cuda3std3__48in_placeE:
	.zero		1
	.type		_ZN40_INTERNAL_8f720228_4_k_cu_eb004617_330584cuda3std6ranges3__45__cpo9iter_moveE,@object
	.size		_ZN40_INTERNAL_8f720228_4_k_cu_eb004617_330584cuda3std6ranges3__45__cpo9iter_moveE,(_ZN40_INTERNAL_8f720228_4_k_cu_eb004617_330584cuda3std3__45__cpo5beginE - _ZN40_INTERNAL_8f720228_4_k_cu_eb004617_330584cuda3std6ranges3__45__cpo9iter_moveE)
_ZN40_INTERNAL_8f720228_4_k_cu_eb004617_330584cuda3std6ranges3__45__cpo9iter_moveE:
	.zero		1
	.type		_ZN40_INTERNAL_8f720228_4_k_cu_eb004617_330584cuda3std3__45__cpo5beginE,@object
	.size		_ZN40_INTERNAL_8f720228_4_k_cu_eb004617_330584cuda3std3__45__cpo5beginE,(_ZN40_INTERNAL_8f720228_4_k_cu_eb004617_330584cuda3std3__442_GLOBAL__N__8f720228_4_k_cu_eb004617_330586ignoreE - _ZN40_INTERNAL_8f720228_4_k_cu_eb004617_330584cuda3std3__45__cpo5beginE)
_ZN40_INTERNAL_8f720228_4_k_cu_eb004617_330584cuda3std3__45__cpo5beginE:
	.zero		1
	.type		_ZN40_INTERNAL_8f720228_4_k_cu_eb004617_330584cuda3std3__442_GLOBAL__N__8f720228_4_k_cu_eb004617_330586ignoreE,@object
	.size		_ZN40_INTERNAL_8f720228_4_k_cu_eb004617_330584cuda3std3__442_GLOBAL__N__8f720228_4_k_cu_eb004617_330586ignoreE,(_ZN40_INTERNAL_8f720228_4_k_cu_eb004617_330584cute7productE - _ZN40_INTERNAL_8f720228_4_k_cu_eb004617_330584cuda3std3__442_GLOBAL__N__8f720228_4_k_cu_eb004617_330586ignoreE)
_ZN40_INTERNAL_8f720228_4_k_cu_eb004617_330584cuda3std3__442_GLOBAL__N__8f720228_4_k_cu_eb004617_330586ignoreE:
	.zero		1
	.type		_ZN40_INTERNAL_8f720228_4_k_cu_eb004617_330584cute7productE,@object
	.size		_ZN40_INTERNAL_8f720228_4_k_cu_eb004617_330584cute7productE,(_ZN40_INTERNAL_8f720228_4_k_cu_eb004617_330584cuda3std3__45__cpo3endE - _ZN40_INTERNAL_8f720228_4_k_cu_eb004617_330584cute7productE)
_ZN40_INTERNAL_8f720228_4_k_cu_eb004617_330584cute7productE:
	.zero		1
	.type		_ZN40_INTERNAL_8f720228_4_k_cu_eb004617_330584cuda3std3__45__cpo3endE,@object
	.size		_ZN40_INTERNAL_8f720228_4_k_cu_eb004617_330584cuda3std3__45__cpo3endE,(_ZN40_INTERNAL_8f720228_4_k_cu_eb004617_330584cuda3std3__419piecewise_constructE - _ZN40_INTERNAL_8f720228_4_k_cu_eb004617_330584cuda3std3__45__cpo3endE)
_ZN40_INTERNAL_8f720228_4_k_cu_eb004617_330584cuda3std3__45__cpo3endE:
	.zero		1
	.type		_ZN40_INTERNAL_8f720228_4_k_cu_eb004617_330584cuda3std3__419piecewise_constructE,@object
	.size		_ZN40_INTERNAL_8f720228_4_k_cu_eb004617_330584cuda3std3__419piecewise_constructE,(_ZN40_INTERNAL_8f720228_4_k_cu_eb004617_330584cuda3std3__45__cpo4cendE - _ZN40_INTERNAL_8f720228_4_k_cu_eb004617_330584cuda3std3__419piecewise_constructE)
_ZN40_INTERNAL_8f720228_4_k_cu_eb004617_330584cuda3std3__419piecewise_constructE:
	.zero		1
	.type		_ZN40_INTERNAL_8f720228_4_k_cu_eb004617_330584cuda3std3__45__cpo4cendE,@object
	.size		_ZN40_INTERNAL_8f720228_4_k_cu_eb004617_330584cuda3std3__45__cpo4cendE,(_ZN40_INTERNAL_8f720228_4_k_cu_eb004617_330584cuda3std6ranges3__45__cpo4swapE - _ZN40_INTERNAL_8f720228_4_k_cu_eb004617_330584cuda3std3__45__cpo4cendE)
_ZN40_INTERNAL_8f720228_4_k_cu_eb004617_330584cuda3std3__45__cpo4cendE:
	.zero		1
	.type		_ZN40_INTERNAL_8f720228_4_k_cu_eb004617_330584cuda3std6ranges3__45__cpo4swapE,@object
	.size		_ZN40_INTERNAL_8f720228_4_k_cu_eb004617_330584cuda3std6ranges3__45__cpo4swapE,(.L_10 - _ZN40_INTERNAL_8f720228_4_k_cu_eb004617_330584cuda3std6ranges3__45__cpo4swapE)
_ZN40_INTERNAL_8f720228_4_k_cu_eb004617_330584cuda3std6ranges3__45__cpo4swapE:
	.zero		1
.L_10:


//--------------------- .nv.constant0._ZN7cutlass13device_kernelINS_4gemm6kernel13GemmUniversalIN4cute5tupleIJiiiiEEENS1_10collective13CollectiveMmaINS1_35MainloopSm100TmaUmmaWarpSpecializedILi2ELi2ELi4ENS5_IJNS4_1CILi1EEENSA_ILi2EEESB_EEEEENS5_IJNSA_ILi128EEESF_NSA_ILi64EEEEEENS_6half_tENS5_IJSB_llEEESI_SJ_NS4_8TiledMMAINS4_8MMA_AtomIJNS4_20SM100_MMA_F16BF16_SSISI_SI_fLi128ELi128ELNS4_4UMMA5MajorE1ELSO_1ELNSN_7ScaleInE0ELSP_0EEEEEENS4_6LayoutINS5_IJSB_SB_SB_EEENS5_IJNSA_ILi0EEESU_SU_EEEEENS5_IJNS4_10UnderscoreESX_SX_EEEEENS4_23SM90_TMA_LOAD_MULTICASTENS4_14ComposedLayoutINS4_7SwizzleILi3ELi4ELi3EEENS4_18smem_ptr_flag_bitsILi16EEENSS_INS5_IJSG_NSA_ILi8EEEEEENS5_IJSB_SG_EEEEEEEvNS4_8identityENS4_13SM90_TMA_LOADES1A_vS1B_EENS_8epilogue10collective18CollectiveEpilogueINS1E_23Sm100TmaWarpSpecializedILi4ELi2ELi32ELb1ELb0EEEJSH_NS5_IJNSS_ISF_SB_EENSS_INSA_ILi32EEESB_EEEEESI_NS5_IJlSB_lEEESI_S1N_NS1E_6fusion15FusionCallbacksIS1I_NS1O_17LinearCombinationISI_fSI_fLNS_15FloatRoundStyleE2EEESH_S1M_JEEENS4_5SM1004TMEM4LOAD26SM100_TMEM_LOAD_32dp32b32xES1C_NS11_INS12_ILi2ELi4ELi3EEES15_NSS_INS5_IJS16_S1K_EEENS5_IJS1K_SB_EEEEEEENS4_39AutoVectorizingCopyWithAssumedAlignmentILi128EEENS4_14SM90_TMA_STOREES22_S24_S24_EEEvvEEEEvNT_6ParamsE --------------------------
	.section	.nv.constant0._ZN7cutlass13device_kernelINS_4gemm6kernel13GemmUniversalIN4cute5tupleIJiiiiEEENS1_10collective13CollectiveMmaINS1_35MainloopSm100TmaUmmaWarpSpecializedILi2ELi2ELi4ENS5_IJNS4_1CILi1EEENSA_ILi2EEESB_EEEEENS5_IJNSA_ILi128EEESF_NSA_ILi64EEEEEENS_6half_tENS5_IJSB_llEEESI_SJ_NS4_8TiledMMAINS4_8MMA_AtomIJNS4_20SM100_MMA_F16BF16_SSISI_SI_fLi128ELi128ELNS4_4UMMA5MajorE1ELSO_1ELNSN_7ScaleInE0ELSP_0EEEEEENS4_6LayoutINS5_IJSB_SB_SB_EEENS5_IJNSA_ILi0EEESU_SU_EEEEENS5_IJNS4_10UnderscoreESX_SX_EEEEENS4_23SM90_TMA_LOAD_MULTICASTENS4_14ComposedLayoutINS4_7SwizzleILi3ELi4ELi3EEENS4_18smem_ptr_flag_bitsILi16EEENSS_INS5_IJSG_NSA_ILi8EEEEEENS5_IJSB_SG_EEEEEEEvNS4_8identityENS4_13SM90_TMA_LOADES1A_vS1B_EENS_8epilogue10collective18CollectiveEpilogueINS1E_23Sm100TmaWarpSpecializedILi4ELi2ELi32ELb1ELb0EEEJSH_NS5_IJNSS_ISF_SB_EENSS_INSA_ILi32EEESB_EEEEESI_NS5_IJlSB_lEEESI_S1N_NS1E_6fusion15FusionCallbacksIS1I_NS1O_17LinearCombinationISI_fSI_fLNS_15FloatRoundStyleE2EEESH_S1M_JEEENS4_5SM1004TMEM4LOAD26SM100_TMEM_LOAD_32dp32b32xES1C_NS11_INS12_ILi2ELi4ELi3EEES15_NSS_INS5_IJS16_S1K_EEENS5_IJS1K_SB_EEEEEEENS4_39AutoVectorizingCopyWithAssumedAlignmentILi128EEENS4_14SM90_TMA_STOREES22_S24_S24_EEEvvEEEEvNT_6ParamsE,"a",@progbits
	.sectionflags	@""
	.align	4
.nv.constant0._ZN7cutlass13device_kernelINS_4gemm6kernel13GemmUniversalIN4cute5tupleIJiiiiEEENS1_10collective13CollectiveMmaINS1_35MainloopSm100TmaUmmaWarpSpecializedILi2ELi2ELi4ENS5_IJNS4_1CILi1EEENSA_ILi2EEESB_EEEEENS5_IJNSA_ILi128EEESF_NSA_ILi64EEEEEENS_6half_tENS5_IJSB_llEEESI_SJ_NS4_8TiledMMAINS4_8MMA_AtomIJNS4_20SM100_MMA_F16BF16_SSISI_SI_fLi128ELi128ELNS4_4UMMA5MajorE1ELSO_1ELNSN_7ScaleInE0ELSP_0EEEEEENS4_6LayoutINS5_IJSB_SB_SB_EEENS5_IJNSA_ILi0EEESU_SU_EEEEENS5_IJNS4_10UnderscoreESX_SX_EEEEENS4_23SM90_TMA_LOAD_MULTICASTENS4_14ComposedLayoutINS4_7SwizzleILi3ELi4ELi3EEENS4_18smem_ptr_flag_bitsILi16EEENSS_INS5_IJSG_NSA_ILi8EEEEEENS5_IJSB_SG_EEEEEEEvNS4_8identityENS4_13SM90_TMA_LOADES1A_vS1B_EENS_8epilogue10collective18CollectiveEpilogueINS1E_23Sm100TmaWarpSpecializedILi4ELi2ELi32ELb1ELb0EEEJSH_NS5_IJNSS_ISF_SB_EENSS_INSA_ILi32EEESB_EEEEESI_NS5_IJlSB_lEEESI_S1N_NS1E_6fusion15FusionCallbacksIS1I_NS1O_17LinearCombinationISI_fSI_fLNS_15FloatRoundStyleE2EEESH_S1M_JEEENS4_5SM1004TMEM4LOAD26SM100_TMEM_LOAD_32dp32b32xES1C_NS11_INS12_ILi2ELi4ELi3EEES15_NSS_INS5_IJS16_S1K_EEENS5_IJS1K_SB_EEEEEEENS4_39AutoVectorizingCopyWithAssumedAlignmentILi128EEENS4_14SM90_TMA_STOREES22_S24_S24_EEEvvEEEEvNT_6ParamsE:
	.zero		2944


//--------------------- SYMBOLS --------------------------

	.type		.nv.reservedSmem.offset0,@object
	.size		.nv.reservedSmem.offset0,0x4
	.type		.nv.reservedSmem.cap,@object
	.size		.nv.reservedSmem.cap,0x4
	.type		__assertfail,@function
